	.target	sm_100a

	.elftype	@"ET_EXEC"


//--------------------- .note.nv.tkinfo           --------------------------
	.section	.note.nv.tkinfo,"",@"SHT_NOTE"
	.sectionflags	@"SHF_NOTE_NV_TKINFO"
	.tkinfo
        /*0018*/ 	.word	0x00000002
        /*0030*/ 	.string	""
        /*0030*/ 	.string	"ptxas"
        /*0030*/ 	.string	"Cuda compilation tools, release 13.0, V13.0.88"
        /*0030*/ 	.string	"Build cuda_13.0.r13.0/compiler.36424714_0"
        /*0030*/ 	.string	"-arch sm_100a -m 64 "



//--------------------- .note.nv.cuinfo           --------------------------
	.section	.note.nv.cuinfo,"",@"SHT_NOTE"
	.sectionflags	@"SHF_NOTE_NV_CUINFO"
        /*0018*/ 	.short	0x0002
        /*001a*/ 	.short	0x0064
        /*001c*/ 	.short	0x0082
	.zero		2


//--------------------- .nv.info                  --------------------------
	.section	.nv.info,"",@"SHT_CUDA_INFO"
	.align	4


	//----- nvinfo : EIATTR_REGCOUNT
	.align		4
        /*0000*/ 	.byte	0x04, 0x2f
        /*0002*/ 	.short	(.L_19 - .L_18)
	.align		4
.L_18:
        /*0004*/ 	.word	index@(_ZN7cutlass13device_kernelINS_4gemm6kernel13GemmUniversalIN4cute5tupleIJiiiiEEENS1_10collective13CollectiveMmaINS1_35MainloopSm100TmaUmmaWarpSpecializedILi8ELi2ELi4ENS5_IJNS4_1CILi2EEESB_NSA_ILi1EEEEEEEENS5_IJNSA_ILi256EEENSA_ILi128EEESG_EEENS_12float_e4m3_tENS5_IJlSC_lEEESI_SJ_NS4_8TiledMMAINS4_8MMA_AtomIJNS4_10MMA_TraitsINS4_25SM100_MMA_F8F6F4_2x1SM_SSEJSI_SI_fSF_SG_NS4_17integral_constantINS4_4UMMA5MajorELSQ_0EEESR_NSO_INSP_7ScaleInELSS_0EEEST_EEEEEENS4_6LayoutINS5_IJSC_SC_SC_EEENS5_IJNSA_ILi0EEESY_SY_EEEEENS5_IJNS4_10UnderscoreES11_S11_EEEEENS4_28SM100_TMA_2SM_LOAD_MULTICASTENS4_14ComposedLayoutINS4_7SwizzleILi3ELi4ELi3EEENS4_18smem_ptr_flag_bitsILi8EEENSW_INS5_IJNSA_ILi8EEESG_EEENS5_IJSG_SC_EEEEEEEvNS4_8identityENS4_18SM100_TMA_2SM_LOADES1E_vS1F_EENS_8epilogue10collective18CollectiveEpilogueINS1I_23Sm100TmaWarpSpecializedILi2ELi2ELi64ELb0ELb0EEEJNS5_IJSG_SG_SG_EEENS5_IJNSW_ISG_SC_EENSW_INSA_ILi64EEESC_EEEEESI_SJ_SI_SJ_NS1I_6fusion15FusionCallbacksIS1M_NS1S_17LinearCombinationISI_fSI_fLNS_15FloatRoundStyleE2EEES1N_S1R_JEEENS4_5SM1004TMEM4LOAD26SM100_TMEM_LOAD_32dp32b64xENS4_13SM90_TMA_LOADENS15_INS16_ILi2ELi4ELi3EEES19_NSW_INS5_IJS1A_S1P_EEENS5_IJS1P_SC_EEEEEEENS4_39AutoVectorizingCopyWithAssumedAlignmentILi128EEENS4_14SM90_TMA_STOREES27_S29_S29_EEEvvEEEEvNT_6ParamsE)
        /*0008*/ 	.word	0x000000cd


	//----- nvinfo : EIATTR_FRAME_SIZE
	.align		4
.L_19:
        /*000c*/ 	.byte	0x04, 0x11
        /*000e*/ 	.short	(.L_21 - .L_20)
	.align		4
.L_20:
        /*0010*/ 	.word	index@($__internal_2_$__cuda_sm10x_tcgen05_guardrail_trap_unallocated_columns_being_dealloced)
        /*0014*/ 	.word	0x00000000


	//----- nvinfo : EIATTR_FRAME_SIZE
	.align		4
.L_21:
        /*0018*/ 	.byte	0x04, 0x11
        /*001a*/ 	.short	(.L_23 - .L_22)
	.align		4
.L_22:
        /*001c*/ 	.word	index@($__internal_1_$__cuda_sm10x_tcgen05_guardrail_trap_phase_invalid_during_alloc)
        /*0020*/ 	.word	0x00000000


	//----- nvinfo : EIATTR_FRAME_SIZE
	.align		4
.L_23:
        /*0024*/ 	.byte	0x04, 0x11
        /*0026*/ 	.short	(.L_25 - .L_24)
	.align		4
.L_24:
        /*0028*/ 	.word	index@($__internal_0_$__cuda_sm10x_tcgen05_guardrail_trap_col_being_dealloced_not_returned_by_alloc)
        /*002c*/ 	.word	0x00000000


	//----- nvinfo : EIATTR_FRAME_SIZE
	.align		4
.L_25:
        /*0030*/ 	.byte	0x04, 0x11
        /*0032*/ 	.short	(.L_27 - .L_26)
	.align		4
.L_26:
        /*0034*/ 	.word	index@(_ZN7cutlass13device_kernelINS_4gemm6kernel13GemmUniversalIN4cute5tupleIJiiiiEEENS1_10collective13CollectiveMmaINS1_35MainloopSm100TmaUmmaWarpSpecializedILi8ELi2ELi4ENS5_IJNS4_1CILi2EEESB_NSA_ILi1EEEEEEEENS5_IJNSA_ILi256EEENSA_ILi128EEESG_EEENS_12float_e4m3_tENS5_IJlSC_lEEESI_SJ_NS4_8TiledMMAINS4_8MMA_AtomIJNS4_10MMA_TraitsINS4_25SM100_MMA_F8F6F4_2x1SM_SSEJSI_SI_fSF_SG_NS4_17integral_constantINS4_4UMMA5MajorELSQ_0EEESR_NSO_INSP_7ScaleInELSS_0EEEST_EEEEEENS4_6LayoutINS5_IJSC_SC_SC_EEENS5_IJNSA_ILi0EEESY_SY_EEEEENS5_IJNS4_10UnderscoreES11_S11_EEEEENS4_28SM100_TMA_2SM_LOAD_MULTICASTENS4_14ComposedLayoutINS4_7SwizzleILi3ELi4ELi3EEENS4_18smem_ptr_flag_bitsILi8EEENSW_INS5_IJNSA_ILi8EEESG_EEENS5_IJSG_SC_EEEEEEEvNS4_8identityENS4_18SM100_TMA_2SM_LOADES1E_vS1F_EENS_8epilogue10collective18CollectiveEpilogueINS1I_23Sm100TmaWarpSpecializedILi2ELi2ELi64ELb0ELb0EEEJNS5_IJSG_SG_SG_EEENS5_IJNSW_ISG_SC_EENSW_INSA_ILi64EEESC_EEEEESI_SJ_SI_SJ_NS1I_6fusion15FusionCallbacksIS1M_NS1S_17LinearCombinationISI_fSI_fLNS_15FloatRoundStyleE2EEES1N_S1R_JEEENS4_5SM1004TMEM4LOAD26SM100_TMEM_LOAD_32dp32b64xENS4_13SM90_TMA_LOADENS15_INS16_ILi2ELi4ELi3EEES19_NSW_INS5_IJS1A_S1P_EEENS5_IJS1P_SC_EEEEEEENS4_39AutoVectorizingCopyWithAssumedAlignmentILi128EEENS4_14SM90_TMA_STOREES27_S29_S29_EEEvvEEEEvNT_6ParamsE)
        /*0038*/ 	.word	0x00000000


	//----- nvinfo : EIATTR_MIN_STACK_SIZE
	.align		4
.L_27:
        /*003c*/ 	.byte	0x04, 0x12
        /*003e*/ 	.short	(.L_29 - .L_28)
	.align		4
.L_28:
        /*0040*/ 	.word	index@(_ZN7cutlass13device_kernelINS_4gemm6kernel13GemmUniversalIN4cute5tupleIJiiiiEEENS1_10collective13CollectiveMmaINS1_35MainloopSm100TmaUmmaWarpSpecializedILi8ELi2ELi4ENS5_IJNS4_1CILi2EEESB_NSA_ILi1EEEEEEEENS5_IJNSA_ILi256EEENSA_ILi128EEESG_EEENS_12float_e4m3_tENS5_IJlSC_lEEESI_SJ_NS4_8TiledMMAINS4_8MMA_AtomIJNS4_10MMA_TraitsINS4_25SM100_MMA_F8F6F4_2x1SM_SSEJSI_SI_fSF_SG_NS4_17integral_constantINS4_4UMMA5MajorELSQ_0EEESR_NSO_INSP_7ScaleInELSS_0EEEST_EEEEEENS4_6LayoutINS5_IJSC_SC_SC_EEENS5_IJNSA_ILi0EEESY_SY_EEEEENS5_IJNS4_10UnderscoreES11_S11_EEEEENS4_28SM100_TMA_2SM_LOAD_MULTICASTENS4_14ComposedLayoutINS4_7SwizzleILi3ELi4ELi3EEENS4_18smem_ptr_flag_bitsILi8EEENSW_INS5_IJNSA_ILi8EEESG_EEENS5_IJSG_SC_EEEEEEEvNS4_8identityENS4_18SM100_TMA_2SM_LOADES1E_vS1F_EENS_8epilogue10collective18CollectiveEpilogueINS1I_23Sm100TmaWarpSpecializedILi2ELi2ELi64ELb0ELb0EEEJNS5_IJSG_SG_SG_EEENS5_IJNSW_ISG_SC_EENSW_INSA_ILi64EEESC_EEEEESI_SJ_SI_SJ_NS1I_6fusion15FusionCallbacksIS1M_NS1S_17LinearCombinationISI_fSI_fLNS_15FloatRoundStyleE2EEES1N_S1R_JEEENS4_5SM1004TMEM4LOAD26SM100_TMEM_LOAD_32dp32b64xENS4_13SM90_TMA_LOADENS15_INS16_ILi2ELi4ELi3EEES19_NSW_INS5_IJS1A_S1P_EEENS5_IJS1P_SC_EEEEEEENS4_39AutoVectorizingCopyWithAssumedAlignmentILi128EEENS4_14SM90_TMA_STOREES27_S29_S29_EEEvvEEEEvNT_6ParamsE)
        /*0044*/ 	.word	0x00000000
.L_29:


//--------------------- .nv.compat                --------------------------
	.section	.nv.compat,"",@"SHT_CUDA_COMPAT_INFO"
	.align	4
        /*0000*/ 	.byte	0x02, 0x09, 0x01, 0x00, 0x02, 0x02, 0x02, 0x00, 0x02, 0x05, 0x05, 0x00, 0x03, 0x07, 0x01, 0x01
        /*0010*/ 	.byte	0x02, 0x03, 0x01, 0x00, 0x02, 0x06, 0x01, 0x00, 0x04, 0x0b, 0x08, 0x00, 0x09, 0x00, 0x00, 0x00
        /*0020*/ 	.byte	0x00, 0x00, 0x00, 0x00


//--------------------- .nv.info._ZN7cutlass13device_kernelINS_4gemm6kernel13GemmUniversalIN4cute5tupleIJiiiiEEENS1_10collective13CollectiveMmaINS1_35MainloopSm100TmaUmmaWarpSpecializedILi8ELi2ELi4ENS5_IJNS4_1CILi2EEESB_NSA_ILi1EEEEEEEENS5_IJNSA_ILi256EEENSA_ILi128EEESG_EEENS_12float_e4m3_tENS5_IJlSC_lEEESI_SJ_NS4_8TiledMMAINS4_8MMA_AtomIJNS4_10MMA_TraitsINS4_25SM100_MMA_F8F6F4_2x1SM_SSEJSI_SI_fSF_SG_NS4_17integral_constantINS4_4UMMA5MajorELSQ_0EEESR_NSO_INSP_7ScaleInELSS_0EEEST_EEEEEENS4_6LayoutINS5_IJSC_SC_SC_EEENS5_IJNSA_ILi0EEESY_SY_EEEEENS5_IJNS4_10UnderscoreES11_S11_EEEEENS4_28SM100_TMA_2SM_LOAD_MULTICASTENS4_14ComposedLayoutINS4_7SwizzleILi3ELi4ELi3EEENS4_18smem_ptr_flag_bitsILi8EEENSW_INS5_IJNSA_ILi8EEESG_EEENS5_IJSG_SC_EEEEEEEvNS4_8identityENS4_18SM100_TMA_2SM_LOADES1E_vS1F_EENS_8epilogue10collective18CollectiveEpilogueINS1I_23Sm100TmaWarpSpecializedILi2ELi2ELi64ELb0ELb0EEEJNS5_IJSG_SG_SG_EEENS5_IJNSW_ISG_SC_EENSW_INSA_ILi64EEESC_EEEEESI_SJ_SI_SJ_NS1I_6fusion15FusionCallbacksIS1M_NS1S_17LinearCombinationISI_fSI_fLNS_15FloatRoundStyleE2EEES1N_S1R_JEEENS4_5SM1004TMEM4LOAD26SM100_TMEM_LOAD_32dp32b64xENS4_13SM90_TMA_LOADENS15_INS16_ILi2ELi4ELi3EEES19_NSW_INS5_IJS1A_S1P_EEENS5_IJS1P_SC_EEEEEEENS4_39AutoVectorizingCopyWithAssumedAlignmentILi128EEENS4_14SM90_TMA_STOREES27_S29_S29_EEEvvEEEEvNT_6ParamsE --------------------------
	.section	.nv.info._ZN7cutlass13device_kernelINS_4gemm6kernel13GemmUniversalIN4cute5tupleIJiiiiEEENS1_10collective13CollectiveMmaINS1_35MainloopSm100TmaUmmaWarpSpecializedILi8ELi2ELi4ENS5_IJNS4_1CILi2EEESB_NSA_ILi1EEEEEEEENS5_IJNSA_ILi256EEENSA_ILi128EEESG_EEENS_12float_e4m3_tENS5_IJlSC_lEEESI_SJ_NS4_8TiledMMAINS4_8MMA_AtomIJNS4_10MMA_TraitsINS4_25SM100_MMA_F8F6F4_2x1SM_SSEJSI_SI_fSF_SG_NS4_17integral_constantINS4_4UMMA5MajorELSQ_0EEESR_NSO_INSP_7ScaleInELSS_0EEEST_EEEEEENS4_6LayoutINS5_IJSC_SC_SC_EEENS5_IJNSA_ILi0EEESY_SY_EEEEENS5_IJNS4_10UnderscoreES11_S11_EEEEENS4_28SM100_TMA_2SM_LOAD_MULTICASTENS4_14ComposedLayoutINS4_7SwizzleILi3ELi4ELi3EEENS4_18smem_ptr_flag_bitsILi8EEENSW_INS5_IJNSA_ILi8EEESG_EEENS5_IJSG_SC_EEEEEEEvNS4_8identityENS4_18SM100_TMA_2SM_LOADES1E_vS1F_EENS_8epilogue10collective18CollectiveEpilogueINS1I_23Sm100TmaWarpSpecializedILi2ELi2ELi64ELb0ELb0EEEJNS5_IJSG_SG_SG_EEENS5_IJNSW_ISG_SC_EENSW_INSA_ILi64EEESC_EEEEESI_SJ_SI_SJ_NS1I_6fusion15FusionCallbacksIS1M_NS1S_17LinearCombinationISI_fSI_fLNS_15FloatRoundStyleE2EEES1N_S1R_JEEENS4_5SM1004TMEM4LOAD26SM100_TMEM_LOAD_32dp32b64xENS4_13SM90_TMA_LOADENS15_INS16_ILi2ELi4ELi3EEES19_NSW_INS5_IJS1A_S1P_EEENS5_IJS1P_SC_EEEEEEENS4_39AutoVectorizingCopyWithAssumedAlignmentILi128EEENS4_14SM90_TMA_STOREES27_S29_S29_EEEvvEEEEvNT_6ParamsE,"",@"SHT_CUDA_INFO"
	.sectionflags	@""
	.align	4


	//----- nvinfo : EIATTR_CUDA_API_VERSION
	.align		4
        /*0000*/ 	.byte	0x04, 0x37
        /*0002*/ 	.short	(.L_31 - .L_30)
.L_30:
        /*0004*/ 	.word	0x00000082


	//----- nvinfo : EIATTR_KPARAM_INFO
	.align		4
.L_31:
        /*0008*/ 	.byte	0x04, 0x17
        /*000a*/ 	.short	(.L_33 - .L_32)
.L_32:
        /*000c*/ 	.word	0x00000000
        /*0010*/ 	.short	0x0000
        /*0012*/ 	.short	0x0000
        /*0014*/ 	.byte	0x00, 0xf0, 0x01, 0x20


	//----- nvinfo : EIATTR_AT_ENTRY_FRAGMENTS
	.align		4
.L_33:
        /*0018*/ 	.byte	0x04, 0x4f
        /*001a*/ 	.short	(.L_35 - .L_34)


	//   ....[0]....
.L_34:
        /*001c*/ 	.word	0x00000007


	//----- nvinfo : EIATTR_RESERVED_SMEM_USED
	.align		4
.L_35:
        /*0020*/ 	.byte	0x01, 0x41
	.zero		2


	//----- nvinfo : EIATTR_SPARSE_MMA_MASK
	.align		4
        /*0024*/ 	.byte	0x03, 0x50
        /*0026*/ 	.short	0x0000


	//----- nvinfo : EIATTR_TCGEN05_2CTA_USED
	.align		4
        /*0028*/ 	.byte	0x01, 0x52
	.zero		2


	//----- nvinfo : EIATTR_MAXREG_COUNT
	.align		4
        /*002c*/ 	.byte	0x03, 0x1b
        /*002e*/ 	.short	0x00ff


	//----- nvinfo : EIATTR_NUM_BARRIERS
	.align		4
        /*0030*/ 	.byte	0x02, 0x4c
        /*0032*/ 	.byte	0x07
	.zero		1


	//----- nvinfo : EIATTR_EXTERNS
	.align		4
        /*0034*/ 	.byte	0x04, 0x0f
        /*0036*/ 	.short	(.L_37 - .L_36)


	//   ....[0]....
	.align		4
.L_36:
        /*0038*/ 	.word	index@(__assertfail)


	//----- nvinfo : EIATTR_MERCURY_ISA_VERSION
	.align		4
.L_37:
        /*003c*/ 	.byte	0x03, 0x5f
        /*003e*/ 	.short	0x0101


	//----- nvinfo : EIATTR_INT_WARP_WIDE_INSTR_OFFSETS
	.align		4
        /*0040*/ 	.byte	0x04, 0x31
        /*0042*/ 	.short	(.L_39 - .L_38)


	//   ....[0]....
.L_38:
        /*0044*/ 	.word	0x00000db0


	//   ....[1]....
        /*0048*/ 	.word	0x00000e50


	//   ....[2]....
        /*004c*/ 	.word	0x000044e0


	//   ....[3]....
        /*0050*/ 	.word	0x00004500


	//   ....[4]....
        /*0054*/ 	.word	0x00004530


	//   ....[5]....
        /*0058*/ 	.word	0x00005060


	//   ....[6]....
        /*005c*/ 	.word	0x000050d0


	//   ....[7]....
        /*0060*/ 	.word	0x000051a0


	//   ....[8]....
        /*0064*/ 	.word	0x00005250


	//----- nvinfo : EIATTR_COOP_GROUP_MASK_REGIDS
	.align		4
.L_39:
        /*0068*/ 	.byte	0x04, 0x29
        /*006a*/ 	.short	(.L_41 - .L_40)


	//   ....[0]....
.L_40:
        /*006c*/ 	.word	0xffffffff


	//   ....[1]....
        /*0070*/ 	.word	0xffffffff


	//   ....[2]....
        /*0074*/ 	.word	0xffffffff


	//   ....[3]....
        /*0078*/ 	.word	0xffffffff


	//   ....[4]....
        /*007c*/ 	.word	0xffffffff


	//   ....[5]....
        /*0080*/ 	.word	0xffffffff


	//   ....[6]....
        /*0084*/ 	.word	0xffffffff


	//   ....[7]....
        /*0088*/ 	.word	0xffffffff


	//   ....[8]....
        /*008c*/ 	.word	0xffffffff


	//   ....[9]....
        /*0090*/ 	.word	0xffffffff


	//   ....[10]....
        /*0094*/ 	.word	0xffffffff


	//   ....[11]....
        /*0098*/ 	.word	0xffffffff


	//   ....[12]....
        /*009c*/ 	.word	0xffffffff


	//   ....[13]....
        /*00a0*/ 	.word	0xffffffff


	//----- nvinfo : EIATTR_COOP_GROUP_INSTR_OFFSETS
	.align		4
.L_41:
        /*00a4*/ 	.byte	0x04, 0x28
        /*00a6*/ 	.short	(.L_43 - .L_42)


	//   ....[0]....
.L_42:
        /*00a8*/ 	.word	0x000000b0


	//   ....[1]....
        /*00ac*/ 	.word	0x00000520


	//   ....[2]....
        /*00b0*/ 	.word	0x00000760


	//   ....[3]....
        /*00b4*/ 	.word	0x000008b0


	//   ....[4]....
        /*00b8*/ 	.word	0x000009a0


	//   ....[5]....
        /*00bc*/ 	.word	0x00000b00


	//   ....[6]....
        /*00c0*/ 	.word	0x00000c90


	//   ....[7]....
        /*00c4*/ 	.word	0x00000ed0


	//   ....[8]....
        /*00c8*/ 	.word	0x000021e0


	//   ....[9]....
        /*00cc*/ 	.word	0x000032c0


	//   ....[10]....
        /*00d0*/ 	.word	0x00003790


	//   ....[11]....
        /*00d4*/ 	.word	0x000037c0


	//   ....[12]....
        /*00d8*/ 	.word	0x000043e0


	//   ....[13]....
        /*00dc*/ 	.word	0x000045f0


	//----- nvinfo : EIATTR_VRC_CTA_INIT_COUNT
	.align		4
.L_43:
        /*00e0*/ 	.byte	0x02, 0x4a
        /*00e2*/ 	.byte	0x80
	.zero		1


	//----- nvinfo : EIATTR_SYSCALL_OFFSETS
	.align		4
        /*00e4*/ 	.byte	0x04, 0x46
        /*00e6*/ 	.short	(.L_45 - .L_44)


	//   ....[0]....
.L_44:
        /*00e8*/ 	.word	0x00005e40


	//   ....[1]....
        /*00ec*/ 	.word	0x00005f80


	//   ....[2]....
        /*00f0*/ 	.word	0x00006810


	//   ....[3]....
        /*00f4*/ 	.word	0x00007e20


	//----- nvinfo : EIATTR_MBARRIER_INSTR_OFFSETS
	.align		4
.L_45:
        /*00f8*/ 	.byte	0x04, 0x39
        /*00fa*/ 	.short	(.L_47 - .L_46)


	//   ....[0]....
.L_46:
        /*00fc*/ 	.word	0x00000650
        /*0100*/ 	.word	0x000000ff
        /*0104*/ 	.word	0x00000000
        /*0108*/ 	.short	0x0100
        /*010a*/ 	.byte	0x04
	.zero		1


	//   ....[1]....
        /*010c*/ 	.word	0x00000660
        /*0110*/ 	.word	0x000000ff
        /*0114*/ 	.word	0x00000040
        /*0118*/ 	.short	0x0100
        /*011a*/ 	.byte	0x04
	.zero		1


	//   ....[2]....
        /*011c*/ 	.word	0x00000670
        /*0120*/ 	.word	0x000000ff
        /*0124*/ 	.word	0x00000008
        /*0128*/ 	.short	0x0100
        /*012a*/ 	.byte	0x04
	.zero		1


	//   ....[3]....
        /*012c*/ 	.word	0x00000680
        /*0130*/ 	.word	0x000000ff
        /*0134*/ 	.word	0x00000048
        /*0138*/ 	.short	0x0100
        /*013a*/ 	.byte	0x04
	.zero		1


	//   ....[4]....
        /*013c*/ 	.word	0x00000690
        /*0140*/ 	.word	0x000000ff
        /*0144*/ 	.word	0x00000010
        /*0148*/ 	.short	0x0100
        /*014a*/ 	.byte	0x04
	.zero		1


	//   ....[5]....
        /*014c*/ 	.word	0x000006a0
        /*0150*/ 	.word	0x000000ff
        /*0154*/ 	.word	0x00000050
        /*0158*/ 	.short	0x0100
        /*015a*/ 	.byte	0x04
	.zero		1


	//   ....[6]....
        /*015c*/ 	.word	0x000006b0
        /*0160*/ 	.word	0x000000ff
        /*0164*/ 	.word	0x00000018
        /*0168*/ 	.short	0x0100
        /*016a*/ 	.byte	0x04
	.zero		1


	//   ....[7]....
        /*016c*/ 	.word	0x000006c0
        /*0170*/ 	.word	0x000000ff
        /*0174*/ 	.word	0x00000058
        /*0178*/ 	.short	0x0100
        /*017a*/ 	.byte	0x04
	.zero		1


	//   ....[8]....
        /*017c*/ 	.word	0x000006d0
        /*0180*/ 	.word	0x000000ff
        /*0184*/ 	.word	0x00000020
        /*0188*/ 	.short	0x0100
        /*018a*/ 	.byte	0x04
	.zero		1


	//   ....[9]....
        /*018c*/ 	.word	0x000006e0
        /*0190*/ 	.word	0x000000ff
        /*0194*/ 	.word	0x00000060
        /*0198*/ 	.short	0x0100
        /*019a*/ 	.byte	0x04
	.zero		1


	//   ....[10]....
        /*019c*/ 	.word	0x000006f0
        /*01a0*/ 	.word	0x000000ff
        /*01a4*/ 	.word	0x00000028
        /*01a8*/ 	.short	0x0100
        /*01aa*/ 	.byte	0x04
	.zero		1


	//   ....[11]....
        /*01ac*/ 	.word	0x00000700
        /*01b0*/ 	.word	0x000000ff
        /*01b4*/ 	.word	0x00000068
        /*01b8*/ 	.short	0x0100
        /*01ba*/ 	.byte	0x04
	.zero		1


	//   ....[12]....
        /*01bc*/ 	.word	0x00000710
        /*01c0*/ 	.word	0x000000ff
        /*01c4*/ 	.word	0x00000030
        /*01c8*/ 	.short	0x0100
        /*01ca*/ 	.byte	0x04
	.zero		1


	//   ....[13]....
        /*01cc*/ 	.word	0x00000720
        /*01d0*/ 	.word	0x000000ff
        /*01d4*/ 	.word	0x00000070
        /*01d8*/ 	.short	0x0100
        /*01da*/ 	.byte	0x04
	.zero		1


	//   ....[14]....
        /*01dc*/ 	.word	0x00000730
        /*01e0*/ 	.word	0x000000ff
        /*01e4*/ 	.word	0x00000038
        /*01e8*/ 	.short	0x0100
        /*01ea*/ 	.byte	0x04
	.zero		1


	//   ....[15]....
        /*01ec*/ 	.word	0x00000740
        /*01f0*/ 	.word	0x000000ff
        /*01f4*/ 	.word	0x00000078
        /*01f8*/ 	.short	0x0100
        /*01fa*/ 	.byte	0x04
	.zero		1


	//   ....[16]....
        /*01fc*/ 	.word	0x00000860
        /*0200*/ 	.word	0x000000ff
        /*0204*/ 	.word	0x00000080
        /*0208*/ 	.short	0x0100
        /*020a*/ 	.byte	0x04
	.zero		1


	//   ....[17]....
        /*020c*/ 	.word	0x00000870
        /*0210*/ 	.word	0x000000ff
        /*0214*/ 	.word	0x00000090
        /*0218*/ 	.short	0x0100
        /*021a*/ 	.byte	0x04
	.zero		1


	//   ....[18]....
        /*021c*/ 	.word	0x00000880
        /*0220*/ 	.word	0x000000ff
        /*0224*/ 	.word	0x00000088
        /*0228*/ 	.short	0x0100
        /*022a*/ 	.byte	0x04
	.zero		1


	//   ....[19]....
        /*022c*/ 	.word	0x00000890
        /*0230*/ 	.word	0x000000ff
        /*0234*/ 	.word	0x00000098
        /*0238*/ 	.short	0x0100
        /*023a*/ 	.byte	0x04
	.zero		1


	//   ....[20]....
        /*023c*/ 	.word	0x00000970
        /*0240*/ 	.word	0x000000ff
        /*0244*/ 	.word	0x000000a0
        /*0248*/ 	.short	0x0100
        /*024a*/ 	.byte	0x06
	.zero		1


	//   ....[21]....
        /*024c*/ 	.word	0x00000980
        /*0250*/ 	.word	0x000000ff
        /*0254*/ 	.word	0x000000a8
        /*0258*/ 	.short	0x0100
        /*025a*/ 	.byte	0x06
	.zero		1


	//   ....[22]....
        /*025c*/ 	.word	0x00000ab0
        /*0260*/ 	.word	0x000000ff
        /*0264*/ 	.word	0x000000b0
        /*0268*/ 	.short	0x0100
        /*026a*/ 	.byte	0x06
	.zero		1


	//   ....[23]....
        /*026c*/ 	.word	0x00000ac0
        /*0270*/ 	.word	0x000000ff
        /*0274*/ 	.word	0x000000c0
        /*0278*/ 	.short	0x0100
        /*027a*/ 	.byte	0x06
	.zero		1


	//   ....[24]....
        /*027c*/ 	.word	0x00000ad0
        /*0280*/ 	.word	0x000000ff
        /*0284*/ 	.word	0x000000b8
        /*0288*/ 	.short	0x0100
        /*028a*/ 	.byte	0x06
	.zero		1


	//   ....[25]....
        /*028c*/ 	.word	0x00000ae0
        /*0290*/ 	.word	0x000000ff
        /*0294*/ 	.word	0x000000c8
        /*0298*/ 	.short	0x0100
        /*029a*/ 	.byte	0x06
	.zero		1


	//   ....[26]....
        /*029c*/ 	.word	0x00000c00
        /*02a0*/ 	.word	0x000000ff
        /*02a4*/ 	.word	0x000000d0
        /*02a8*/ 	.short	0x0100
        /*02aa*/ 	.byte	0x04
	.zero		1


	//   ....[27]....
        /*02ac*/ 	.word	0x00000c10
        /*02b0*/ 	.word	0x000000ff
        /*02b4*/ 	.word	0x000000f0
        /*02b8*/ 	.short	0x0100
        /*02ba*/ 	.byte	0x04
	.zero		1


	//   ....[28]....
        /*02bc*/ 	.word	0x00000c20
        /*02c0*/ 	.word	0x000000ff
        /*02c4*/ 	.word	0x000000d8
        /*02c8*/ 	.short	0x0100
        /*02ca*/ 	.byte	0x04
	.zero		1


	//   ....[29]....
        /*02cc*/ 	.word	0x00000c30
        /*02d0*/ 	.word	0x000000ff
        /*02d4*/ 	.word	0x000000f8
        /*02d8*/ 	.short	0x0100
        /*02da*/ 	.byte	0x04
	.zero		1


	//   ....[30]....
        /*02dc*/ 	.word	0x00000c40
        /*02e0*/ 	.word	0x000000ff
        /*02e4*/ 	.word	0x000000e0
        /*02e8*/ 	.short	0x0100
        /*02ea*/ 	.byte	0x04
	.zero		1


	//   ....[31]....
        /*02ec*/ 	.word	0x00000c50
        /*02f0*/ 	.word	0x000000ff
        /*02f4*/ 	.word	0x00000100
        /*02f8*/ 	.short	0x0100
        /*02fa*/ 	.byte	0x04
	.zero		1


	//   ....[32]....
        /*02fc*/ 	.word	0x00000c60
        /*0300*/ 	.word	0x000000ff
        /*0304*/ 	.word	0x000000e8
        /*0308*/ 	.short	0x0100
        /*030a*/ 	.byte	0x04
	.zero		1


	//   ....[33]....
        /*030c*/ 	.word	0x00000c70
        /*0310*/ 	.word	0x000000ff
        /*0314*/ 	.word	0x00000108
        /*0318*/ 	.short	0x0100
        /*031a*/ 	.byte	0x04
	.zero		1


	//   ....[34]....
        /*031c*/ 	.word	0x00000d60
        /*0320*/ 	.word	0x000000ff
        /*0324*/ 	.word	0x00000110
        /*0328*/ 	.short	0x0100
        /*032a*/ 	.byte	0x04
	.zero		1


	//   ....[35]....
        /*032c*/ 	.word	0x00000d70
        /*0330*/ 	.word	0x000000ff
        /*0334*/ 	.word	0x00000120
        /*0338*/ 	.short	0x0100
        /*033a*/ 	.byte	0x04
	.zero		1


	//   ....[36]....
        /*033c*/ 	.word	0x00000d80
        /*0340*/ 	.word	0x000000ff
        /*0344*/ 	.word	0x00000118
        /*0348*/ 	.short	0x0100
        /*034a*/ 	.byte	0x04
	.zero		1


	//   ....[37]....
        /*034c*/ 	.word	0x00000d90
        /*0350*/ 	.word	0x000000ff
        /*0354*/ 	.word	0x00000128
        /*0358*/ 	.short	0x0100
        /*035a*/ 	.byte	0x04
	.zero		1


	//   ....[38]....
        /*035c*/ 	.word	0x00000e90
        /*0360*/ 	.word	0x000000ff
        /*0364*/ 	.word	0x00000130
        /*0368*/ 	.short	0x0100
        /*036a*/ 	.byte	0x06
	.zero		1


	//   ....[39]....
        /*036c*/ 	.word	0x00001a30
        /*0370*/ 	.word	0x00000000
        /*0374*/ 	.word	0x00000120
        /*0378*/ 	.short	0x010a
        /*037a*/ 	.byte	0xff
	.zero		1


	//   ....[40]....
        /*037c*/ 	.word	0x00001a50
        /*0380*/ 	.word	0x00000000
        /*0384*/ 	.word	0x00000110
        /*0388*/ 	.short	0x0101
        /*038a*/ 	.byte	0xff
	.zero		1


	//   ....[41]....
        /*038c*/ 	.word	0x00001b00
        /*0390*/ 	.word	0x000000ff
        /*0394*/ 	.word	0x00000040
        /*0398*/ 	.short	0x010a
        /*039a*/ 	.byte	0x04
	.zero		1


	//   ....[42]....
        /*039c*/ 	.word	0x00001bd0
        /*03a0*/ 	.word	0x000000ff
        /*03a4*/ 	.word	0x00000040
        /*03a8*/ 	.short	0x010a
        /*03aa*/ 	.byte	0x21
	.zero		1


	//   ....[43]....
        /*03ac*/ 	.word	0x00001d80
        /*03b0*/ 	.word	0x000000ff
        /*03b4*/ 	.word	0x00000040
        /*03b8*/ 	.short	0x010a
        /*03ba*/ 	.byte	0x05
	.zero		1


	//   ....[44]....
        /*03bc*/ 	.word	0x00001e90
        /*03c0*/ 	.word	0x000000ff
        /*03c4*/ 	.word	0x000000a8
        /*03c8*/ 	.short	0x0101
        /*03ca*/ 	.byte	0x0d
	.zero		1


	//   ....[45]....
        /*03cc*/ 	.word	0x00001eb0
        /*03d0*/ 	.word	0x000000ff
        /*03d4*/ 	.word	0x00000040
        /*03d8*/ 	.short	0x010a
        /*03da*/ 	.byte	0x04
	.zero		1


	//   ....[46]....
        /*03dc*/ 	.word	0x00001f30
        /*03e0*/ 	.word	0x000000ff
        /*03e4*/ 	.word	0x00000040
        /*03e8*/ 	.short	0x010a
        /*03ea*/ 	.byte	0x11
	.zero		1


	//   ....[47]....
        /*03ec*/ 	.word	0x000020d0
        /*03f0*/ 	.word	0x000000ff
        /*03f4*/ 	.word	0x00000040
        /*03f8*/ 	.short	0x010a
        /*03fa*/ 	.byte	0x05
	.zero		1


	//   ....[48]....
        /*03fc*/ 	.word	0x00002210
        /*0400*/ 	.word	0x00000003
        /*0404*/ 	.word	0x000000b0
        /*0408*/ 	.short	0x010a
        /*040a*/ 	.byte	0xff
	.zero		1


	//   ....[49]....
        /*040c*/ 	.word	0x00002360
        /*0410*/ 	.word	0x00000000
        /*0414*/ 	.word	0x00000000
        /*0418*/ 	.short	0x0101
        /*041a*/ 	.byte	0xff
	.zero		1


	//   ....[50]....
        /*041c*/ 	.word	0x00002900
        /*0420*/ 	.word	0x000000ff
        /*0424*/ 	.word	0x00000000
        /*0428*/ 	.short	0x010a
        /*042a*/ 	.byte	0x04
	.zero		1


	//   ....[51]....
        /*042c*/ 	.word	0x00002990
        /*0430*/ 	.word	0x000000ff
        /*0434*/ 	.word	0x00000000
        /*0438*/ 	.short	0x010a
        /*043a*/ 	.byte	0x05
	.zero		1


	//   ....[52]....
        /*043c*/ 	.word	0x00002a20
        /*0440*/ 	.word	0x000000ff
        /*0444*/ 	.word	0x00000000
        /*0448*/ 	.short	0x010a
        /*044a*/ 	.byte	0x05
	.zero		1


	//   ....[53]....
        /*044c*/ 	.word	0x00002ab0
        /*0450*/ 	.word	0x000000ff
        /*0454*/ 	.word	0x00000000
        /*0458*/ 	.short	0x010a
        /*045a*/ 	.byte	0x05
	.zero		1


	//   ....[54]....
        /*045c*/ 	.word	0x00002b40
        /*0460*/ 	.word	0x000000ff
        /*0464*/ 	.word	0x00000000
        /*0468*/ 	.short	0x010a
        /*046a*/ 	.byte	0x05
	.zero		1


	//   ....[55]....
        /*046c*/ 	.word	0x00002bd0
        /*0470*/ 	.word	0x000000ff
        /*0474*/ 	.word	0x00000000
        /*0478*/ 	.short	0x010a
        /*047a*/ 	.byte	0x05
	.zero		1


	//   ....[56]....
        /*047c*/ 	.word	0x00002c60
        /*0480*/ 	.word	0x000000ff
        /*0484*/ 	.word	0x00000000
        /*0488*/ 	.short	0x010a
        /*048a*/ 	.byte	0x05
	.zero		1


	//   ....[57]....
        /*048c*/ 	.word	0x00002d00
        /*0490*/ 	.word	0x00000000
        /*0494*/ 	.word	0x00000000
        /*0498*/ 	.short	0x010a
        /*049a*/ 	.byte	0xff
	.zero		1


	//   ....[58]....
        /*049c*/ 	.word	0x00002e20
        /*04a0*/ 	.word	0x00000002
        /*04a4*/ 	.word	0x00000110
        /*04a8*/ 	.short	0x010a
        /*04aa*/ 	.byte	0xff
	.zero		1


	//   ....[59]....
        /*04ac*/ 	.word	0x00002e80
        /*04b0*/ 	.word	0x00000004
        /*04b4*/ 	.word	0x00000000
        /*04b8*/ 	.short	0x0101
        /*04ba*/ 	.byte	0xff
	.zero		1


	//   ....[60]....
        /*04bc*/ 	.word	0x00002ea0
        /*04c0*/ 	.word	0x000000ff
        /*04c4*/ 	.word	0x000000c0
        /*04c8*/ 	.short	0x010a
        /*04ca*/ 	.byte	0x04
	.zero		1


	//   ....[61]....
        /*04cc*/ 	.word	0x00002fc0
        /*04d0*/ 	.word	0x00000002
        /*04d4*/ 	.word	0x000000b0
        /*04d8*/ 	.short	0x010a
        /*04da*/ 	.byte	0xff
	.zero		1


	//   ....[62]....
        /*04dc*/ 	.word	0x000030d0
        /*04e0*/ 	.word	0x00000002
        /*04e4*/ 	.word	0x00000000
        /*04e8*/ 	.short	0x0101
        /*04ea*/ 	.byte	0xff
	.zero		1


	//   ....[63]....
        /*04ec*/ 	.word	0x00003160
        /*04f0*/ 	.word	0x000000ff
        /*04f4*/ 	.word	0x000000c0
        /*04f8*/ 	.short	0x0106
        /*04fa*/ 	.byte	0x04
	.zero		1


	//   ....[64]....
        /*04fc*/ 	.word	0x00003180
        /*0500*/ 	.word	0x000000ff
        /*0504*/ 	.word	0x000000c0
        /*0508*/ 	.short	0x010a
        /*050a*/ 	.byte	0x04
	.zero		1


	//   ....[65]....
        /*050c*/ 	.word	0x00003210
        /*0510*/ 	.word	0x000000ff
        /*0514*/ 	.word	0x000000c0
        /*0518*/ 	.short	0x0106
        /*051a*/ 	.byte	0x07
	.zero		1


	//   ....[66]....
        /*051c*/ 	.word	0x00003250
        /*0520*/ 	.word	0x00000000
        /*0524*/ 	.word	0x000000c0
        /*0528*/ 	.short	0x010a
        /*052a*/ 	.byte	0xff
	.zero		1


	//   ....[67]....
        /*052c*/ 	.word	0x00003490
        /*0530*/ 	.word	0x000000ff
        /*0534*/ 	.word	0x00000008
        /*0538*/ 	.short	0x010a
        /*053a*/ 	.byte	0x05
	.zero		1


	//   ....[68]....
        /*053c*/ 	.word	0x000034b0
        /*0540*/ 	.word	0x000000ff
        /*0544*/ 	.word	0x00000008
        /*0548*/ 	.short	0x010a
        /*054a*/ 	.byte	0x05
	.zero		1


	//   ....[69]....
        /*054c*/ 	.word	0x00003640
        /*0550*/ 	.word	0x000000ff
        /*0554*/ 	.word	0x00000008
        /*0558*/ 	.short	0x010a
        /*055a*/ 	.byte	0x05
	.zero		1


	//   ....[70]....
        /*055c*/ 	.word	0x00003660
        /*0560*/ 	.word	0x000000ff
        /*0564*/ 	.word	0x00000008
        /*0568*/ 	.short	0x010a
        /*056a*/ 	.byte	0x05
	.zero		1


	//   ....[71]....
        /*056c*/ 	.word	0x00003720
        /*0570*/ 	.word	0x000000ff
        /*0574*/ 	.word	0x00000000
        /*0578*/ 	.short	0x0101
        /*057a*/ 	.byte	0x04
	.zero		1


	//   ....[72]....
        /*057c*/ 	.word	0x00003a60
        /*0580*/ 	.word	0x00000000
        /*0584*/ 	.word	0x000000b0
        /*0588*/ 	.short	0x010a
        /*058a*/ 	.byte	0xff
	.zero		1


	//   ....[73]....
        /*058c*/ 	.word	0x00003b20
        /*0590*/ 	.word	0x00000000
        /*0594*/ 	.word	0x00000000
        /*0598*/ 	.short	0x0101
        /*059a*/ 	.byte	0xff
	.zero		1


	//   ....[74]....
        /*059c*/ 	.word	0x00003be0
        /*05a0*/ 	.word	0x000000ff
        /*05a4*/ 	.word	0x00000000
        /*05a8*/ 	.short	0x010a
        /*05aa*/ 	.byte	0x04
	.zero		1


	//   ....[75]....
        /*05ac*/ 	.word	0x00003bf0
        /*05b0*/ 	.word	0x000000ff
        /*05b4*/ 	.word	0x000000f0
        /*05b8*/ 	.short	0x010a
        /*05ba*/ 	.byte	0x1f
	.zero		1


	//   ....[76]....
        /*05bc*/ 	.word	0x00003ca0
        /*05c0*/ 	.word	0x000000ff
        /*05c4*/ 	.word	0x00000000
        /*05c8*/ 	.short	0x010a
        /*05ca*/ 	.byte	0x05
	.zero		1


	//   ....[77]....
        /*05cc*/ 	.word	0x00003dd0
        /*05d0*/ 	.word	0x000000ff
        /*05d4*/ 	.word	0x00000000
        /*05d8*/ 	.short	0x010a
        /*05da*/ 	.byte	0x04
	.zero		1


	//   ....[78]....
        /*05dc*/ 	.word	0x000040d0
        /*05e0*/ 	.word	0x000000ff
        /*05e4*/ 	.word	0x00000000
        /*05e8*/ 	.short	0x010a
        /*05ea*/ 	.byte	0x04
	.zero		1


	//   ....[79]....
        /*05ec*/ 	.word	0x00004160
        /*05f0*/ 	.word	0x000000ff
        /*05f4*/ 	.word	0x00000000
        /*05f8*/ 	.short	0x010a
        /*05fa*/ 	.byte	0x05
	.zero		1


	//   ....[80]....
        /*05fc*/ 	.word	0x000041f0
        /*0600*/ 	.word	0x000000ff
        /*0604*/ 	.word	0x00000000
        /*0608*/ 	.short	0x010a
        /*060a*/ 	.byte	0x05
	.zero		1


	//   ....[81]....
        /*060c*/ 	.word	0x00004290
        /*0610*/ 	.word	0x00000000
        /*0614*/ 	.word	0x00000000
        /*0618*/ 	.short	0x010a
        /*061a*/ 	.byte	0xff
	.zero		1


	//   ....[82]....
        /*061c*/ 	.word	0x000042d0
        /*0620*/ 	.word	0x00000000
        /*0624*/ 	.word	0x00000000
        /*0628*/ 	.short	0x010a
        /*062a*/ 	.byte	0xff
	.zero		1


	//   ....[83]....
        /*062c*/ 	.word	0x00004340
        /*0630*/ 	.word	0x000000ff
        /*0634*/ 	.word	0x00000000
        /*0638*/ 	.short	0x0101
        /*063a*/ 	.byte	0x04
	.zero		1


	//   ....[84]....
        /*063c*/ 	.word	0x00004380
        /*0640*/ 	.word	0x000000ff
        /*0644*/ 	.word	0x00000130
        /*0648*/ 	.short	0x010a
        /*064a*/ 	.byte	0x1a
	.zero		1


	//   ....[85]....
        /*064c*/ 	.word	0x000043d0
        /*0650*/ 	.word	0x000000ff
        /*0654*/ 	.word	0x00000000
        /*0658*/ 	.short	0x0101
        /*065a*/ 	.byte	0x04
	.zero		1


	//   ....[86]....
        /*065c*/ 	.word	0x00004860
        /*0660*/ 	.word	0x0000000c
        /*0664*/ 	.word	0x000000b0
        /*0668*/ 	.short	0x010a
        /*066a*/ 	.byte	0xff
	.zero		1


	//   ....[87]....
        /*066c*/ 	.word	0x000049d0
        /*0670*/ 	.word	0x00000000
        /*0674*/ 	.word	0x00000000
        /*0678*/ 	.short	0x0101
        /*067a*/ 	.byte	0xff
	.zero		1


	//   ....[88]....
        /*067c*/ 	.word	0x00004e60
        /*0680*/ 	.word	0x000000ff
        /*0684*/ 	.word	0x000000a8
        /*0688*/ 	.short	0x010a
        /*068a*/ 	.byte	0x15
	.zero		1


	//   ....[89]....
        /*068c*/ 	.word	0x00004fe0
        /*0690*/ 	.word	0x000000ff
        /*0694*/ 	.word	0x00000090
        /*0698*/ 	.short	0x010a
        /*069a*/ 	.byte	0x15
	.zero		1


	//   ....[90]....
        /*069c*/ 	.word	0x00005150
        /*06a0*/ 	.word	0x000000ff
        /*06a4*/ 	.word	0x00000080
        /*06a8*/ 	.short	0x010b
        /*06aa*/ 	.byte	0x15
	.zero		1


	//   ....[91]....
        /*06ac*/ 	.word	0x00005160
        /*06b0*/ 	.word	0x000000ff
        /*06b4*/ 	.word	0x00000000
        /*06b8*/ 	.short	0x0101
        /*06ba*/ 	.byte	0x22
	.zero		1


	//   ....[92]....
        /*06bc*/ 	.word	0x00005170
        /*06c0*/ 	.word	0x000000ff
        /*06c4*/ 	.word	0x00000098
        /*06c8*/ 	.short	0x010a
        /*06ca*/ 	.byte	0x15
	.zero		1


	//   ....[93]....
        /*06cc*/ 	.word	0x00005350
        /*06d0*/ 	.word	0x000000ff
        /*06d4*/ 	.word	0x00000088
        /*06d8*/ 	.short	0x010b
        /*06da*/ 	.byte	0x15
	.zero		1


	//   ....[94]....
        /*06dc*/ 	.word	0x00005360
        /*06e0*/ 	.word	0x000000ff
        /*06e4*/ 	.word	0x00000000
        /*06e8*/ 	.short	0x0101
        /*06ea*/ 	.byte	0x21
	.zero		1


	//   ....[95]....
        /*06ec*/ 	.word	0x00005390
        /*06f0*/ 	.word	0x000000ff
        /*06f4*/ 	.word	0x00000090
        /*06f8*/ 	.short	0x010a
        /*06fa*/ 	.byte	0x15
	.zero		1


	//   ....[96]....
        /*06fc*/ 	.word	0x000053d0
        /*0700*/ 	.word	0x00000000
        /*0704*/ 	.word	0x00000098
        /*0708*/ 	.short	0x010a
        /*070a*/ 	.byte	0xff
	.zero		1


	//   ....[97]....
        /*070c*/ 	.word	0x000056e0
        /*0710*/ 	.word	0x00000003
        /*0714*/ 	.word	0x000000b0
        /*0718*/ 	.short	0x010a
        /*071a*/ 	.byte	0xff
	.zero		1


	//   ....[98]....
        /*071c*/ 	.word	0x00005860
        /*0720*/ 	.word	0x00000000
        /*0724*/ 	.word	0x00000000
        /*0728*/ 	.short	0x0101
        /*072a*/ 	.byte	0xff
	.zero		1


	//   ....[99]....
        /*072c*/ 	.word	0x000063b0
        /*0730*/ 	.word	0x00000003
        /*0734*/ 	.word	0x00000080
        /*0738*/ 	.short	0x010a
        /*073a*/ 	.byte	0xff
	.zero		1


	//   ....[100]....
        /*073c*/ 	.word	0x000063f0
        /*0740*/ 	.word	0x000000a1
        /*0744*/ 	.word	0x000000d0
        /*0748*/ 	.short	0x010a
        /*074a*/ 	.byte	0xff
	.zero		1


	//   ....[101]....
        /*074c*/ 	.word	0x00006530
        /*0750*/ 	.word	0x00000003
        /*0754*/ 	.word	0x00000080
        /*0758*/ 	.short	0x010a
        /*075a*/ 	.byte	0xff
	.zero		1


	//   ....[102]....
        /*075c*/ 	.word	0x00006660
        /*0760*/ 	.word	0x00000000
        /*0764*/ 	.word	0x00000000
        /*0768*/ 	.short	0x0101
        /*076a*/ 	.byte	0xff
	.zero		1


	//   ....[103]....
        /*076c*/ 	.word	0x000066e0
        /*0770*/ 	.word	0x000000a1
        /*0774*/ 	.word	0x000000d0
        /*0778*/ 	.short	0x010a
        /*077a*/ 	.byte	0xff
	.zero		1


	//   ....[104]....
        /*077c*/ 	.word	0x00007a90
        /*0780*/ 	.word	0x000000c5
        /*0784*/ 	.word	0x00000080
        /*0788*/ 	.short	0x010a
        /*078a*/ 	.byte	0xff
	.zero		1


	//   ....[105]....
        /*078c*/ 	.word	0x00007b70
        /*0790*/ 	.word	0x000000c5
        /*0794*/ 	.word	0x00000080
        /*0798*/ 	.short	0x010a
        /*079a*/ 	.byte	0xff
	.zero		1


	//   ....[106]....
        /*079c*/ 	.word	0x00007ca0
        /*07a0*/ 	.word	0x00000000
        /*07a4*/ 	.word	0x00000000
        /*07a8*/ 	.short	0x0101
        /*07aa*/ 	.byte	0xff
	.zero		1


	//   ....[107]....
        /*07ac*/ 	.word	0x000080d0
        /*07b0*/ 	.word	0x000000a1
        /*07b4*/ 	.word	0x00000000
        /*07b8*/ 	.short	0x0101
        /*07ba*/ 	.byte	0xff
	.zero		1


	//   ....[108]....
        /*07bc*/ 	.word	0x00009130
        /*07c0*/ 	.word	0x00000000
        /*07c4*/ 	.word	0x00000120
        /*07c8*/ 	.short	0x010a
        /*07ca*/ 	.byte	0xff
	.zero		1


	//   ....[109]....
        /*07cc*/ 	.word	0x00009190
        /*07d0*/ 	.word	0x00000000
        /*07d4*/ 	.word	0x00000040
        /*07d8*/ 	.short	0x010a
        /*07da*/ 	.byte	0xff
	.zero		1


	//   ....[110]....
        /*07dc*/ 	.word	0x000091f0
        /*07e0*/ 	.word	0x00000000
        /*07e4*/ 	.word	0x00000040
        /*07e8*/ 	.short	0x010a
        /*07ea*/ 	.byte	0xff
	.zero		1


	//   ....[111]....
        /*07ec*/ 	.word	0x00009240
        /*07f0*/ 	.word	0x00000003
        /*07f4*/ 	.word	0x000000b0
        /*07f8*/ 	.short	0x010a
        /*07fa*/ 	.byte	0xff
	.zero		1


	//   ....[112]....
        /*07fc*/ 	.word	0x000092a0
        /*0800*/ 	.word	0x00000000
        /*0804*/ 	.word	0x00000000
        /*0808*/ 	.short	0x010a
        /*080a*/ 	.byte	0xff
	.zero		1


	//   ....[113]....
        /*080c*/ 	.word	0x00009300
        /*0810*/ 	.word	0x00000000
        /*0814*/ 	.word	0x00000000
        /*0818*/ 	.short	0x010a
        /*081a*/ 	.byte	0xff
	.zero		1


	//   ....[114]....
        /*081c*/ 	.word	0x00009360
        /*0820*/ 	.word	0x00000000
        /*0824*/ 	.word	0x00000000
        /*0828*/ 	.short	0x010a
        /*082a*/ 	.byte	0xff
	.zero		1


	//   ....[115]....
        /*082c*/ 	.word	0x000093c0
        /*0830*/ 	.word	0x00000000
        /*0834*/ 	.word	0x00000000
        /*0838*/ 	.short	0x010a
        /*083a*/ 	.byte	0xff
	.zero		1


	//   ....[116]....
        /*083c*/ 	.word	0x00009420
        /*0840*/ 	.word	0x00000000
        /*0844*/ 	.word	0x00000000
        /*0848*/ 	.short	0x010a
        /*084a*/ 	.byte	0xff
	.zero		1


	//   ....[117]....
        /*084c*/ 	.word	0x00009480
        /*0850*/ 	.word	0x00000000
        /*0854*/ 	.word	0x00000000
        /*0858*/ 	.short	0x010a
        /*085a*/ 	.byte	0xff
	.zero		1


	//   ....[118]....
        /*085c*/ 	.word	0x000094e0
        /*0860*/ 	.word	0x00000000
        /*0864*/ 	.word	0x00000000
        /*0868*/ 	.short	0x010a
        /*086a*/ 	.byte	0xff
	.zero		1


	//   ....[119]....
        /*086c*/ 	.word	0x00009530
        /*0870*/ 	.word	0x00000002
        /*0874*/ 	.word	0x00000110
        /*0878*/ 	.short	0x010a
        /*087a*/ 	.byte	0xff
	.zero		1


	//   ....[120]....
        /*087c*/ 	.word	0x00009590
        /*0880*/ 	.word	0x00000002
        /*0884*/ 	.word	0x000000c0
        /*0888*/ 	.short	0x010a
        /*088a*/ 	.byte	0xff
	.zero		1


	//   ....[121]....
        /*088c*/ 	.word	0x000095e0
        /*0890*/ 	.word	0x00000002
        /*0894*/ 	.word	0x000000b0
        /*0898*/ 	.short	0x010a
        /*089a*/ 	.byte	0xff
	.zero		1


	//   ....[122]....
        /*089c*/ 	.word	0x00009640
        /*08a0*/ 	.word	0x00000000
        /*08a4*/ 	.word	0x000000c0
        /*08a8*/ 	.short	0x010a
        /*08aa*/ 	.byte	0xff
	.zero		1


	//   ....[123]....
        /*08ac*/ 	.word	0x000096a0
        /*08b0*/ 	.word	0x00000000
        /*08b4*/ 	.word	0x00000008
        /*08b8*/ 	.short	0x010a
        /*08ba*/ 	.byte	0xff
	.zero		1


	//   ....[124]....
        /*08bc*/ 	.word	0x00009790
        /*08c0*/ 	.word	0x00000000
        /*08c4*/ 	.word	0x00000008
        /*08c8*/ 	.short	0x010a
        /*08ca*/ 	.byte	0xff
	.zero		1


	//   ....[125]....
        /*08cc*/ 	.word	0x000097e0
        /*08d0*/ 	.word	0x00000000
        /*08d4*/ 	.word	0x000000b0
        /*08d8*/ 	.short	0x010a
        /*08da*/ 	.byte	0xff
	.zero		1


	//   ....[126]....
        /*08dc*/ 	.word	0x00009840
        /*08e0*/ 	.word	0x00000000
        /*08e4*/ 	.word	0x000000f0
        /*08e8*/ 	.short	0x010a
        /*08ea*/ 	.byte	0xff
	.zero		1


	//   ....[127]....
        /*08ec*/ 	.word	0x000098a0
        /*08f0*/ 	.word	0x00000000
        /*08f4*/ 	.word	0x00000000
        /*08f8*/ 	.short	0x010a
        /*08fa*/ 	.byte	0xff
	.zero		1


	//   ....[128]....
        /*08fc*/ 	.word	0x00009900
        /*0900*/ 	.word	0x00000000
        /*0904*/ 	.word	0x00000000
        /*0908*/ 	.short	0x010a
        /*090a*/ 	.byte	0xff
	.zero		1


	//   ....[129]....
        /*090c*/ 	.word	0x00009960
        /*0910*/ 	.word	0x00000000
        /*0914*/ 	.word	0x00000000
        /*0918*/ 	.short	0x010a
        /*091a*/ 	.byte	0xff
	.zero		1


	//   ....[130]....
        /*091c*/ 	.word	0x000099c0
        /*0920*/ 	.word	0x00000000
        /*0924*/ 	.word	0x00000000
        /*0928*/ 	.short	0x010a
        /*092a*/ 	.byte	0xff
	.zero		1


	//   ....[131]....
        /*092c*/ 	.word	0x00009a20
        /*0930*/ 	.word	0x00000000
        /*0934*/ 	.word	0x00000130
        /*0938*/ 	.short	0x010a
        /*093a*/ 	.byte	0xff
	.zero		1


	//   ....[132]....
        /*093c*/ 	.word	0x00009a70
        /*0940*/ 	.word	0x0000000c
        /*0944*/ 	.word	0x000000b0
        /*0948*/ 	.short	0x010a
        /*094a*/ 	.byte	0xff
	.zero		1


	//   ....[133]....
        /*094c*/ 	.word	0x00009ad0
        /*0950*/ 	.word	0x00000000
        /*0954*/ 	.word	0x000000a8
        /*0958*/ 	.short	0x010a
        /*095a*/ 	.byte	0xff
	.zero		1


	//   ....[134]....
        /*095c*/ 	.word	0x00009b30
        /*0960*/ 	.word	0x00000000
        /*0964*/ 	.word	0x00000090
        /*0968*/ 	.short	0x010a
        /*096a*/ 	.byte	0xff
	.zero		1


	//   ....[135]....
        /*096c*/ 	.word	0x00009b90
        /*0970*/ 	.word	0x00000000
        /*0974*/ 	.word	0x00000098
        /*0978*/ 	.short	0x010a
        /*097a*/ 	.byte	0xff
	.zero		1


	//   ....[136]....
        /*097c*/ 	.word	0x00009bf0
        /*0980*/ 	.word	0x00000000
        /*0984*/ 	.word	0x00000090
        /*0988*/ 	.short	0x010a
        /*098a*/ 	.byte	0xff
	.zero		1


	//   ....[137]....
        /*098c*/ 	.word	0x00009c40
        /*0990*/ 	.word	0x00000003
        /*0994*/ 	.word	0x000000b0
        /*0998*/ 	.short	0x010a
        /*099a*/ 	.byte	0xff
	.zero		1


	//   ....[138]....
        /*099c*/ 	.word	0x00009c90
        /*09a0*/ 	.word	0x00000003
        /*09a4*/ 	.word	0x00000080
        /*09a8*/ 	.short	0x010a
        /*09aa*/ 	.byte	0xff
	.zero		1


	//   ....[139]....
        /*09ac*/ 	.word	0x00009ce0
        /*09b0*/ 	.word	0x000000a1
        /*09b4*/ 	.word	0x000000d0
        /*09b8*/ 	.short	0x010a
        /*09ba*/ 	.byte	0xff
	.zero		1


	//   ....[140]....
        /*09bc*/ 	.word	0x00009d30
        /*09c0*/ 	.word	0x000000c5
        /*09c4*/ 	.word	0x00000080
        /*09c8*/ 	.short	0x010a
        /*09ca*/ 	.byte	0xff
	.zero		1


	//----- nvinfo : EIATTR_NUM_MBARRIERS
	.align		4
.L_47:
        /*09cc*/ 	.byte	0x03, 0x38
        /*09ce*/ 	.short	0x0027


	//----- nvinfo : EIATTR_EXIT_INSTR_OFFSETS
	.align		4
        /*09d0*/ 	.byte	0x04, 0x1c
        /*09d2*/ 	.short	(.L_49 - .L_48)


	//   ....[0]....
.L_48:
        /*09d4*/ 	.word	0x00002d30


	//   ....[1]....
        /*09d8*/ 	.word	0x00003220


	//   ....[2]....
        /*09dc*/ 	.word	0x00003280


	//   ....[3]....
        /*09e0*/ 	.word	0x00004600


	//   ....[4]....
        /*09e4*/ 	.word	0x00005400


	//   ....[5]....
        /*09e8*/ 	.word	0x00005440


	//   ....[6]....
        /*09ec*/ 	.word	0x00009120


	//----- nvinfo : EIATTR_MAX_THREADS
	.align		4
.L_49:
        /*09f0*/ 	.byte	0x04, 0x05
        /*09f2*/ 	.short	(.L_51 - .L_50)
.L_50:
        /*09f4*/ 	.word	0x00000100
        /*09f8*/ 	.word	0x00000001
        /*09fc*/ 	.word	0x00000001


	//----- nvinfo : EIATTR_CRS_STACK_SIZE
	.align		4
.L_51:
        /*0a00*/ 	.byte	0x04, 0x1e
        /*0a02*/ 	.short	(.L_53 - .L_52)
.L_52:
        /*0a04*/ 	.word	0x00000000


	//----- nvinfo : EIATTR_CBANK_PARAM_SIZE
	.align		4
.L_53:
        /*0a08*/ 	.byte	0x03, 0x19
        /*0a0a*/ 	.short	0x0800


	//----- nvinfo : EIATTR_PARAM_CBANK
	.align		4
        /*0a0c*/ 	.byte	0x04, 0x0a
        /*0a0e*/ 	.short	(.L_55 - .L_54)
	.align		4
.L_54:
        /*0a10*/ 	.word	index@(.nv.constant0._ZN7cutlass13device_kernelINS_4gemm6kernel13GemmUniversalIN4cute5tupleIJiiiiEEENS1_10collective13CollectiveMmaINS1_35MainloopSm100TmaUmmaWarpSpecializedILi8ELi2ELi4ENS5_IJNS4_1CILi2EEESB_NSA_ILi1EEEEEEEENS5_IJNSA_ILi256EEENSA_ILi128EEESG_EEENS_12float_e4m3_tENS5_IJlSC_lEEESI_SJ_NS4_8TiledMMAINS4_8MMA_AtomIJNS4_10MMA_TraitsINS4_25SM100_MMA_F8F6F4_2x1SM_SSEJSI_SI_fSF_SG_NS4_17integral_constantINS4_4UMMA5MajorELSQ_0EEESR_NSO_INSP_7ScaleInELSS_0EEEST_EEEEEENS4_6LayoutINS5_IJSC_SC_SC_EEENS5_IJNSA_ILi0EEESY_SY_EEEEENS5_IJNS4_10UnderscoreES11_S11_EEEEENS4_28SM100_TMA_2SM_LOAD_MULTICASTENS4_14ComposedLayoutINS4_7SwizzleILi3ELi4ELi3EEENS4_18smem_ptr_flag_bitsILi8EEENSW_INS5_IJNSA_ILi8EEESG_EEENS5_IJSG_SC_EEEEEEEvNS4_8identityENS4_18SM100_TMA_2SM_LOADES1E_vS1F_EENS_8epilogue10collective18CollectiveEpilogueINS1I_23Sm100TmaWarpSpecializedILi2ELi2ELi64ELb0ELb0EEEJNS5_IJSG_SG_SG_EEENS5_IJNSW_ISG_SC_EENSW_INSA_ILi64EEESC_EEEEESI_SJ_SI_SJ_NS1I_6fusion15FusionCallbacksIS1M_NS1S_17LinearCombinationISI_fSI_fLNS_15FloatRoundStyleE2EEES1N_S1R_JEEENS4_5SM1004TMEM4LOAD26SM100_TMEM_LOAD_32dp32b64xENS4_13SM90_TMA_LOADENS15_INS16_ILi2ELi4ELi3EEES19_NSW_INS5_IJS1A_S1P_EEENS5_IJS1P_SC_EEEEEEENS4_39AutoVectorizingCopyWithAssumedAlignmentILi128EEENS4_14SM90_TMA_STOREES27_S29_S29_EEEvvEEEEvNT_6ParamsE)
        /*0a14*/ 	.short	0x0380
        /*0a16*/ 	.short	0x0800


	//----- nvinfo : EIATTR_SW_WAR
	.align		4
.L_55:
        /*0a18*/ 	.byte	0x04, 0x36
        /*0a1a*/ 	.short	(.L_57 - .L_56)
.L_56:
        /*0a1c*/ 	.word	0x00000008
.L_57:


//--------------------- .nv.callgraph             --------------------------
	.section	.nv.callgraph,"",@"SHT_CUDA_CALLGRAPH"
	.align	4
	.sectionentsize	8
	.align		4
        /*0000*/ 	.word	0x00000000
	.align		4
        /*0004*/ 	.word	0xffffffff
	.align		4
        /*0008*/ 	.word	index@(_ZN7cutlass13device_kernelINS_4gemm6kernel13GemmUniversalIN4cute5tupleIJiiiiEEENS1_10collective13CollectiveMmaINS1_35MainloopSm100TmaUmmaWarpSpecializedILi8ELi2ELi4ENS5_IJNS4_1CILi2EEESB_NSA_ILi1EEEEEEEENS5_IJNSA_ILi256EEENSA_ILi128EEESG_EEENS_12float_e4m3_tENS5_IJlSC_lEEESI_SJ_NS4_8TiledMMAINS4_8MMA_AtomIJNS4_10MMA_TraitsINS4_25SM100_MMA_F8F6F4_2x1SM_SSEJSI_SI_fSF_SG_NS4_17integral_constantINS4_4UMMA5MajorELSQ_0EEESR_NSO_INSP_7ScaleInELSS_0EEEST_EEEEEENS4_6LayoutINS5_IJSC_SC_SC_EEENS5_IJNSA_ILi0EEESY_SY_EEEEENS5_IJNS4_10UnderscoreES11_S11_EEEEENS4_28SM100_TMA_2SM_LOAD_MULTICASTENS4_14ComposedLayoutINS4_7SwizzleILi3ELi4ELi3EEENS4_18smem_ptr_flag_bitsILi8EEENSW_INS5_IJNSA_ILi8EEESG_EEENS5_IJSG_SC_EEEEEEEvNS4_8identityENS4_18SM100_TMA_2SM_LOADES1E_vS1F_EENS_8epilogue10collective18CollectiveEpilogueINS1I_23Sm100TmaWarpSpecializedILi2ELi2ELi64ELb0ELb0EEEJNS5_IJSG_SG_SG_EEENS5_IJNSW_ISG_SC_EENSW_INSA_ILi64EEESC_EEEEESI_SJ_SI_SJ_NS1I_6fusion15FusionCallbacksIS1M_NS1S_17LinearCombinationISI_fSI_fLNS_15FloatRoundStyleE2EEES1N_S1R_JEEENS4_5SM1004TMEM4LOAD26SM100_TMEM_LOAD_32dp32b64xENS4_13SM90_TMA_LOADENS15_INS16_ILi2ELi4ELi3EEES19_NSW_INS5_IJS1A_S1P_EEENS5_IJS1P_SC_EEEEEEENS4_39AutoVectorizingCopyWithAssumedAlignmentILi128EEENS4_14SM90_TMA_STOREES27_S29_S29_EEEvvEEEEvNT_6ParamsE)
	.align		4
        /*000c*/ 	.word	index@(__assertfail)
	.align		4
        /*0010*/ 	.word	0x00000000
	.align		4
        /*0014*/ 	.word	0xfffffffe
	.align		4
        /*0018*/ 	.word	0x00000000
	.align		4
        /*001c*/ 	.word	0xfffffffd
	.align		4
        /*0020*/ 	.word	0x00000000
	.align		4
        /*0024*/ 	.word	0xfffffffc


//--------------------- .nv.constant4             --------------------------
	.section	.nv.constant4,"a",@progbits
	.align	8
	.align		8
.nv.constant4:
        /*0000*/ 	.dword	__assertfail
	.align		8
        /*0008*/ 	.dword	__unnamed_1
	.align		8
        /*0010*/ 	.dword	__unnamed_2
	.align		8
        /*0018*/ 	.dword	_ZN40_INTERNAL_f343f6ab_4_k_cu_89196903_278214cuda3std3__45__cpo5beginE
	.align		8
        /*0020*/ 	.dword	_ZN40_INTERNAL_f343f6ab_4_k_cu_89196903_278214cuda3std3__45__cpo3endE
	.align		8
        /*0028*/ 	.dword	_ZN40_INTERNAL_f343f6ab_4_k_cu_89196903_278214cuda3std3__45__cpo6cbeginE
	.align		8
        /*0030*/ 	.dword	_ZN40_INTERNAL_f343f6ab_4_k_cu_89196903_278214cuda3std3__45__cpo4cendE
	.align		8
        /*0038*/ 	.dword	_ZN40_INTERNAL_f343f6ab_4_k_cu_89196903_278214cuda3std3__442_GLOBAL__N__f343f6ab_4_k_cu_89196903_278216ignoreE
	.align		8
        /*0040*/ 	.dword	_ZN40_INTERNAL_f343f6ab_4_k_cu_89196903_278214cuda3std3__419piecewise_constructE
	.align		8
        /*0048*/ 	.dword	_ZN40_INTERNAL_f343f6ab_4_k_cu_89196903_278214cuda3std3__48in_placeE
	.align		8
        /*0050*/ 	.dword	_ZN40_INTERNAL_f343f6ab_4_k_cu_89196903_278214cuda3std6ranges3__45__cpo4swapE
	.align		8
        /*0058*/ 	.dword	_ZN40_INTERNAL_f343f6ab_4_k_cu_89196903_278214cuda3std6ranges3__45__cpo9iter_moveE
	.align		8
        /*0060*/ 	.dword	_ZN40_INTERNAL_f343f6ab_4_k_cu_89196903_278214cute7productE
	.align		8
        /*0068*/ 	.dword	_ZN40_INTERNAL_f343f6ab_4_k_cu_89196903_278214cute1_E
	.align		8
        /*0070*/ 	.dword	$str$25
	.align		8
        /*0078*/ 	.dword	$str$26
	.align		8
        /*0080*/ 	.dword	$str$27
	.align		8
        /*0088*/ 	.dword	$str$28


//--------------------- .text._ZN7cutlass13device_kernelINS_4gemm6kernel13GemmUniversalIN4cute5tupleIJiiiiEEENS1_10collective13CollectiveMmaINS1_35MainloopSm100TmaUmmaWarpSpecializedILi8ELi2ELi4ENS5_IJNS4_1CILi2EEESB_NSA_ILi1EEEEEEEENS5_IJNSA_ILi256EEENSA_ILi128EEESG_EEENS_12float_e4m3_tENS5_IJlSC_lEEESI_SJ_NS4_8TiledMMAINS4_8MMA_AtomIJNS4_10MMA_TraitsINS4_25SM100_MMA_F8F6F4_2x1SM_SSEJSI_SI_fSF_SG_NS4_17integral_constantINS4_4UMMA5MajorELSQ_0EEESR_NSO_INSP_7ScaleInELSS_0EEEST_EEEEEENS4_6LayoutINS5_IJSC_SC_SC_EEENS5_IJNSA_ILi0EEESY_SY_EEEEENS5_IJNS4_10UnderscoreES11_S11_EEEEENS4_28SM100_TMA_2SM_LOAD_MULTICASTENS4_14ComposedLayoutINS4_7SwizzleILi3ELi4ELi3EEENS4_18smem_ptr_flag_bitsILi8EEENSW_INS5_IJNSA_ILi8EEESG_EEENS5_IJSG_SC_EEEEEEEvNS4_8identityENS4_18SM100_TMA_2SM_LOADES1E_vS1F_EENS_8epilogue10collective18CollectiveEpilogueINS1I_23Sm100TmaWarpSpecializedILi2ELi2ELi64ELb0ELb0EEEJNS5_IJSG_SG_SG_EEENS5_IJNSW_ISG_SC_EENSW_INSA_ILi64EEESC_EEEEESI_SJ_SI_SJ_NS1I_6fusion15FusionCallbacksIS1M_NS1S_17LinearCombinationISI_fSI_fLNS_15FloatRoundStyleE2EEES1N_S1R_JEEENS4_5SM1004TMEM4LOAD26SM100_TMEM_LOAD_32dp32b64xENS4_13SM90_TMA_LOADENS15_INS16_ILi2ELi4ELi3EEES19_NSW_INS5_IJS1A_S1P_EEENS5_IJS1P_SC_EEEEEEENS4_39AutoVectorizingCopyWithAssumedAlignmentILi128EEENS4_14SM90_TMA_STOREES27_S29_S29_EEEvvEEEEvNT_6ParamsE --------------------------
	.section	.text._ZN7cutlass13device_kernelINS_4gemm6kernel13GemmUniversalIN4cute5tupleIJiiiiEEENS1_10collective13CollectiveMmaINS1_35MainloopSm100TmaUmmaWarpSpecializedILi8ELi2ELi4ENS5_IJNS4_1CILi2EEESB_NSA_ILi1EEEEEEEENS5_IJNSA_ILi256EEENSA_ILi128EEESG_EEENS_12float_e4m3_tENS5_IJlSC_lEEESI_SJ_NS4_8TiledMMAINS4_8MMA_AtomIJNS4_10MMA_TraitsINS4_25SM100_MMA_F8F6F4_2x1SM_SSEJSI_SI_fSF_SG_NS4_17integral_constantINS4_4UMMA5MajorELSQ_0EEESR_NSO_INSP_7ScaleInELSS_0EEEST_EEEEEENS4_6LayoutINS5_IJSC_SC_SC_EEENS5_IJNSA_ILi0EEESY_SY_EEEEENS5_IJNS4_10UnderscoreES11_S11_EEEEENS4_28SM100_TMA_2SM_LOAD_MULTICASTENS4_14ComposedLayoutINS4_7SwizzleILi3ELi4ELi3EEENS4_18smem_ptr_flag_bitsILi8EEENSW_INS5_IJNSA_ILi8EEESG_EEENS5_IJSG_SC_EEEEEEEvNS4_8identityENS4_18SM100_TMA_2SM_LOADES1E_vS1F_EENS_8epilogue10collective18CollectiveEpilogueINS1I_23Sm100TmaWarpSpecializedILi2ELi2ELi64ELb0ELb0EEEJNS5_IJSG_SG_SG_EEENS5_IJNSW_ISG_SC_EENSW_INSA_ILi64EEESC_EEEEESI_SJ_SI_SJ_NS1I_6fusion15FusionCallbacksIS1M_NS1S_17LinearCombinationISI_fSI_fLNS_15FloatRoundStyleE2EEES1N_S1R_JEEENS4_5SM1004TMEM4LOAD26SM100_TMEM_LOAD_32dp32b64xENS4_13SM90_TMA_LOADENS15_INS16_ILi2ELi4ELi3EEES19_NSW_INS5_IJS1A_S1P_EEENS5_IJS1P_SC_EEEEEEENS4_39AutoVectorizingCopyWithAssumedAlignmentILi128EEENS4_14SM90_TMA_STOREES27_S29_S29_EEEvvEEEEvNT_6ParamsE,"ax",@progbits
	.align	128
.text._ZN7cutlass13device_kernelINS_4gemm6kernel13GemmUniversalIN4cute5tupleIJiiiiEEENS1_10collective13CollectiveMmaINS1_35MainloopSm100TmaUmmaWarpSpecializedILi8ELi2ELi4ENS5_IJNS4_1CILi2EEESB_NSA_ILi1EEEEEEEENS5_IJNSA_ILi256EEENSA_ILi128EEESG_EEENS_12float_e4m3_tENS5_IJlSC_lEEESI_SJ_NS4_8TiledMMAINS4_8MMA_AtomIJNS4_10MMA_TraitsINS4_25SM100_MMA_F8F6F4_2x1SM_SSEJSI_SI_fSF_SG_NS4_17integral_constantINS4_4UMMA5MajorELSQ_0EEESR_NSO_INSP_7ScaleInELSS_0EEEST_EEEEEENS4_6LayoutINS5_IJSC_SC_SC_EEENS5_IJNSA_ILi0EEESY_SY_EEEEENS5_IJNS4_10UnderscoreES11_S11_EEEEENS4_28SM100_TMA_2SM_LOAD_MULTICASTENS4_14ComposedLayoutINS4_7SwizzleILi3ELi4ELi3EEENS4_18smem_ptr_flag_bitsILi8EEENSW_INS5_IJNSA_ILi8EEESG_EEENS5_IJSG_SC_EEEEEEEvNS4_8identityENS4_18SM100_TMA_2SM_LOADES1E_vS1F_EENS_8epilogue10collective18CollectiveEpilogueINS1I_23Sm100TmaWarpSpecializedILi2ELi2ELi64ELb0ELb0EEEJNS5_IJSG_SG_SG_EEENS5_IJNSW_ISG_SC_EENSW_INSA_ILi64EEESC_EEEEESI_SJ_SI_SJ_NS1I_6fusion15FusionCallbacksIS1M_NS1S_17LinearCombinationISI_fSI_fLNS_15FloatRoundStyleE2EEES1N_S1R_JEEENS4_5SM1004TMEM4LOAD26SM100_TMEM_LOAD_32dp32b64xENS4_13SM90_TMA_LOADENS15_INS16_ILi2ELi4ELi3EEES19_NSW_INS5_IJS1A_S1P_EEENS5_IJS1P_SC_EEEEEEENS4_39AutoVectorizingCopyWithAssumedAlignmentILi128EEENS4_14SM90_TMA_STOREES27_S29_S29_EEEvvEEEEvNT_6ParamsE:
        .type           _ZN7cutlass13device_kernelINS_4gemm6kernel13GemmUniversalIN4cute5tupleIJiiiiEEENS1_10collective13CollectiveMmaINS1_35MainloopSm100TmaUmmaWarpSpecializedILi8ELi2ELi4ENS5_IJNS4_1CILi2EEESB_NSA_ILi1EEEEEEEENS5_IJNSA_ILi256EEENSA_ILi128EEESG_EEENS_12float_e4m3_tENS5_IJlSC_lEEESI_SJ_NS4_8TiledMMAINS4_8MMA_AtomIJNS4_10MMA_TraitsINS4_25SM100_MMA_F8F6F4_2x1SM_SSEJSI_SI_fSF_SG_NS4_17integral_constantINS4_4UMMA5MajorELSQ_0EEESR_NSO_INSP_7ScaleInELSS_0EEEST_EEEEEENS4_6LayoutINS5_IJSC_SC_SC_EEENS5_IJNSA_ILi0EEESY_SY_EEEEENS5_IJNS4_10UnderscoreES11_S11_EEEEENS4_28SM100_TMA_2SM_LOAD_MULTICASTENS4_14ComposedLayoutINS4_7SwizzleILi3ELi4ELi3EEENS4_18smem_ptr_flag_bitsILi8EEENSW_INS5_IJNSA_ILi8EEESG_EEENS5_IJSG_SC_EEEEEEEvNS4_8identityENS4_18SM100_TMA_2SM_LOADES1E_vS1F_EENS_8epilogue10collective18CollectiveEpilogueINS1I_23Sm100TmaWarpSpecializedILi2ELi2ELi64ELb0ELb0EEEJNS5_IJSG_SG_SG_EEENS5_IJNSW_ISG_SC_EENSW_INSA_ILi64EEESC_EEEEESI_SJ_SI_SJ_NS1I_6fusion15FusionCallbacksIS1M_NS1S_17LinearCombinationISI_fSI_fLNS_15FloatRoundStyleE2EEES1N_S1R_JEEENS4_5SM1004TMEM4LOAD26SM100_TMEM_LOAD_32dp32b64xENS4_13SM90_TMA_LOADENS15_INS16_ILi2ELi4ELi3EEES19_NSW_INS5_IJS1A_S1P_EEENS5_IJS1P_SC_EEEEEEENS4_39AutoVectorizingCopyWithAssumedAlignmentILi128EEENS4_14SM90_TMA_STOREES27_S29_S29_EEEvvEEEEvNT_6ParamsE,@function
        .size           _ZN7cutlass13device_kernelINS_4gemm6kernel13GemmUniversalIN4cute5tupleIJiiiiEEENS1_10collective13CollectiveMmaINS1_35MainloopSm100TmaUmmaWarpSpecializedILi8ELi2ELi4ENS5_IJNS4_1CILi2EEESB_NSA_ILi1EEEEEEEENS5_IJNSA_ILi256EEENSA_ILi128EEESG_EEENS_12float_e4m3_tENS5_IJlSC_lEEESI_SJ_NS4_8TiledMMAINS4_8MMA_AtomIJNS4_10MMA_TraitsINS4_25SM100_MMA_F8F6F4_2x1SM_SSEJSI_SI_fSF_SG_NS4_17integral_constantINS4_4UMMA5MajorELSQ_0EEESR_NSO_INSP_7ScaleInELSS_0EEEST_EEEEEENS4_6LayoutINS5_IJSC_SC_SC_EEENS5_IJNSA_ILi0EEESY_SY_EEEEENS5_IJNS4_10UnderscoreES11_S11_EEEEENS4_28SM100_TMA_2SM_LOAD_MULTICASTENS4_14ComposedLayoutINS4_7SwizzleILi3ELi4ELi3EEENS4_18smem_ptr_flag_bitsILi8EEENSW_INS5_IJNSA_ILi8EEESG_EEENS5_IJSG_SC_EEEEEEEvNS4_8identityENS4_18SM100_TMA_2SM_LOADES1E_vS1F_EENS_8epilogue10collective18CollectiveEpilogueINS1I_23Sm100TmaWarpSpecializedILi2ELi2ELi64ELb0ELb0EEEJNS5_IJSG_SG_SG_EEENS5_IJNSW_ISG_SC_EENSW_INSA_ILi64EEESC_EEEEESI_SJ_SI_SJ_NS1I_6fusion15FusionCallbacksIS1M_NS1S_17LinearCombinationISI_fSI_fLNS_15FloatRoundStyleE2EEES1N_S1R_JEEENS4_5SM1004TMEM4LOAD26SM100_TMEM_LOAD_32dp32b64xENS4_13SM90_TMA_LOADENS15_INS16_ILi2ELi4ELi3EEES19_NSW_INS5_IJS1A_S1P_EEENS5_IJS1P_SC_EEEEEEENS4_39AutoVectorizingCopyWithAssumedAlignmentILi128EEENS4_14SM90_TMA_STOREES27_S29_S29_EEEvvEEEEvNT_6ParamsE,(.L_x_176 - _ZN7cutlass13device_kernelINS_4gemm6kernel13GemmUniversalIN4cute5tupleIJiiiiEEENS1_10collective13CollectiveMmaINS1_35MainloopSm100TmaUmmaWarpSpecializedILi8ELi2ELi4ENS5_IJNS4_1CILi2EEESB_NSA_ILi1EEEEEEEENS5_IJNSA_ILi256EEENSA_ILi128EEESG_EEENS_12float_e4m3_tENS5_IJlSC_lEEESI_SJ_NS4_8TiledMMAINS4_8MMA_AtomIJNS4_10MMA_TraitsINS4_25SM100_MMA_F8F6F4_2x1SM_SSEJSI_SI_fSF_SG_NS4_17integral_constantINS4_4UMMA5MajorELSQ_0EEESR_NSO_INSP_7ScaleInELSS_0EEEST_EEEEEENS4_6LayoutINS5_IJSC_SC_SC_EEENS5_IJNSA_ILi0EEESY_SY_EEEEENS5_IJNS4_10UnderscoreES11_S11_EEEEENS4_28SM100_TMA_2SM_LOAD_MULTICASTENS4_14ComposedLayoutINS4_7SwizzleILi3ELi4ELi3EEENS4_18smem_ptr_flag_bitsILi8EEENSW_INS5_IJNSA_ILi8EEESG_EEENS5_IJSG_SC_EEEEEEEvNS4_8identityENS4_18SM100_TMA_2SM_LOADES1E_vS1F_EENS_8epilogue10collective18CollectiveEpilogueINS1I_23Sm100TmaWarpSpecializedILi2ELi2ELi64ELb0ELb0EEEJNS5_IJSG_SG_SG_EEENS5_IJNSW_ISG_SC_EENSW_INSA_ILi64EEESC_EEEEESI_SJ_SI_SJ_NS1I_6fusion15FusionCallbacksIS1M_NS1S_17LinearCombinationISI_fSI_fLNS_15FloatRoundStyleE2EEES1N_S1R_JEEENS4_5SM1004TMEM4LOAD26SM100_TMEM_LOAD_32dp32b64xENS4_13SM90_TMA_LOADENS15_INS16_ILi2ELi4ELi3EEES19_NSW_INS5_IJS1A_S1P_EEENS5_IJS1P_SC_EEEEEEENS4_39AutoVectorizingCopyWithAssumedAlignmentILi128EEENS4_14SM90_TMA_STOREES27_S29_S29_EEEvvEEEEvNT_6ParamsE)
        .other          _ZN7cutlass13device_kernelINS_4gemm6kernel13GemmUniversalIN4cute5tupleIJiiiiEEENS1_10collective13CollectiveMmaINS1_35MainloopSm100TmaUmmaWarpSpecializedILi8ELi2ELi4ENS5_IJNS4_1CILi2EEESB_NSA_ILi1EEEEEEEENS5_IJNSA_ILi256EEENSA_ILi128EEESG_EEENS_12float_e4m3_tENS5_IJlSC_lEEESI_SJ_NS4_8TiledMMAINS4_8MMA_AtomIJNS4_10MMA_TraitsINS4_25SM100_MMA_F8F6F4_2x1SM_SSEJSI_SI_fSF_SG_NS4_17integral_constantINS4_4UMMA5MajorELSQ_0EEESR_NSO_INSP_7ScaleInELSS_0EEEST_EEEEEENS4_6LayoutINS5_IJSC_SC_SC_EEENS5_IJNSA_ILi0EEESY_SY_EEEEENS5_IJNS4_10UnderscoreES11_S11_EEEEENS4_28SM100_TMA_2SM_LOAD_MULTICASTENS4_14ComposedLayoutINS4_7SwizzleILi3ELi4ELi3EEENS4_18smem_ptr_flag_bitsILi8EEENSW_INS5_IJNSA_ILi8EEESG_EEENS5_IJSG_SC_EEEEEEEvNS4_8identityENS4_18SM100_TMA_2SM_LOADES1E_vS1F_EENS_8epilogue10collective18CollectiveEpilogueINS1I_23Sm100TmaWarpSpecializedILi2ELi2ELi64ELb0ELb0EEEJNS5_IJSG_SG_SG_EEENS5_IJNSW_ISG_SC_EENSW_INSA_ILi64EEESC_EEEEESI_SJ_SI_SJ_NS1I_6fusion15FusionCallbacksIS1M_NS1S_17LinearCombinationISI_fSI_fLNS_15FloatRoundStyleE2EEES1N_S1R_JEEENS4_5SM1004TMEM4LOAD26SM100_TMEM_LOAD_32dp32b64xENS4_13SM90_TMA_LOADENS15_INS16_ILi2ELi4ELi3EEES19_NSW_INS5_IJS1A_S1P_EEENS5_IJS1P_SC_EEEEEEENS4_39AutoVectorizingCopyWithAssumedAlignmentILi128EEENS4_14SM90_TMA_STOREES27_S29_S29_EEEvvEEEEvNT_6ParamsE,@"STO_CUDA_ENTRY STV_DEFAULT"
_ZN7cutlass13device_kernelINS_4gemm6kernel13GemmUniversalIN4cute5tupleIJiiiiEEENS1_10collective13CollectiveMmaINS1_35MainloopSm100TmaUmmaWarpSpecializedILi8ELi2ELi4ENS5_IJNS4_1CILi2EEESB_NSA_ILi1EEEEEEEENS5_IJNSA_ILi256EEENSA_ILi128EEESG_EEENS_12float_e4m3_tENS5_IJlSC_lEEESI_SJ_NS4_8TiledMMAINS4_8MMA_AtomIJNS4_10MMA_TraitsINS4_25SM100_MMA_F8F6F4_2x1SM_SSEJSI_SI_fSF_SG_NS4_17integral_constantINS4_4UMMA5MajorELSQ_0EEESR_NSO_INSP_7ScaleInELSS_0EEEST_EEEEEENS4_6LayoutINS5_IJSC_SC_SC_EEENS5_IJNSA_ILi0EEESY_SY_EEEEENS5_IJNS4_10UnderscoreES11_S11_EEEEENS4_28SM100_TMA_2SM_LOAD_MULTICASTENS4_14ComposedLayoutINS4_7SwizzleILi3ELi4ELi3EEENS4_18smem_ptr_flag_bitsILi8EEENSW_INS5_IJNSA_ILi8EEESG_EEENS5_IJSG_SC_EEEEEEEvNS4_8identityENS4_18SM100_TMA_2SM_LOADES1E_vS1F_EENS_8epilogue10collective18CollectiveEpilogueINS1I_23Sm100TmaWarpSpecializedILi2ELi2ELi64ELb0ELb0EEEJNS5_IJSG_SG_SG_EEENS5_IJNSW_ISG_SC_EENSW_INSA_ILi64EEESC_EEEEESI_SJ_SI_SJ_NS1I_6fusion15FusionCallbacksIS1M_NS1S_17LinearCombinationISI_fSI_fLNS_15FloatRoundStyleE2EEES1N_S1R_JEEENS4_5SM1004TMEM4LOAD26SM100_TMEM_LOAD_32dp32b64xENS4_13SM90_TMA_LOADENS15_INS16_ILi2ELi4ELi3EEES19_NSW_INS5_IJS1A_S1P_EEENS5_IJS1P_SC_EEEEEEENS4_39AutoVectorizingCopyWithAssumedAlignmentILi128EEENS4_14SM90_TMA_STOREES27_S29_S29_EEEvvEEEEvNT_6ParamsE:
[----:B------:R-:W1:Y:S01]  /*0000*/  LDC R1, c[0x0][0x37c] ;  /* 0x0000df00ff017b82 */ /* 0x000e620000000800 */
[----:B------:R-:W2:Y:S01]  /*0010*/  S2R R170, SR_TID.X ;  /* 0x0000000000aa7919 */ /* 0x000ea20000002100 */
[----:B------:R-:W3:Y:S06]  /*0020*/  LDCU.64 UR8, c[0x0][0x890] ;  /* 0x00011200ff0877ac */ /* 0x000eec0008000a00 */
[----:B------:R-:W4:Y:S01]  /*0030*/  S2UR UR48, SR_CgaCtaId ;  /* 0x00000000003079c3 */ /* 0x000f220000008800 */
[----:B------:R-:W-:Y:S02]  /*0040*/  PRMT R158, RZ, 0x7610, R158 ;  /* 0x00007610ff9e7816 */ /* 0x000fe4000000009e */
[----:B------:R-:W-:Y:S01]  /*0050*/  ELECT P1, URZ, PT ;  /* 0x0000000000ff782f */ /* 0x000fe20003820000 */
[----:B---3--:R-:W-:-:S04]  /*0060*/  UISETP.NE.U32.AND UP0, UPT, UR8, URZ, UPT ;  /* 0x000000ff0800728c */ /* 0x008fc8000bf05070 */
[----:B------:R-:W-:Y:S02]  /*0070*/  UISETP.NE.AND.EX UP0, UPT, UR9, URZ, UPT, UP0 ;  /* 0x000000ff0900728c */ /* 0x000fe4000bf05300 */
[----:B----4-:R-:W-:Y:S02]  /*0080*/  ULOP3.LUT UR46, UR48, 0x1, URZ, 0xc0, !UPT ;  /* 0x00000001302e7892 */ /* 0x010fe4000f8ec0ff */
[----:B------:R-:W-:Y:S01]  /*0090*/  ULOP3.LUT UR45, UR48, 0x1, URZ, 0x3c, !UPT ;  /* 0x00000001302d7892 */ /* 0x000fe2000f8e3cff */
[----:B--2---:R-:W-:-:S05]  /*00a0*/  SHF.R.U32.HI R159, RZ, 0x5, R170 ;  /* 0x00000005ff9f7819 */ /* 0x004fca00000116aa */
[----:B------:R-:W2:Y:S02]  /*00b0*/  SHFL.IDX PT, R0, R159, RZ, 0x1f ;  /* 0x00001fff9f007589 */ /* 0x000ea400000e0000 */
[----:B--2---:R-:W-:Y:S01]  /*00c0*/  R2UR UR13, R0 ;  /* 0x00000000000d72ca */ /* 0x004fe200000e0000 */
[----:B-1----:R-:W-:-:S14]  /*00d0*/  BRA.U UP0, `(.L_x_0) ;  /* 0x0000000100307547 */ /* 0x002fdc000b800000 */
[----:B------:R-:W1:Y:S02]  /*00e0*/  LDCU.64 UR4, c[0x0][0x888] ;  /* 0x00011100ff0477ac */ /* 0x000e640008000a00 */
[----:B-1----:R-:W-:-:S04]  /*00f0*/  UISETP.NE.U32.AND UP0, UPT, UR4, URZ, UPT ;  /* 0x000000ff0400728c */ /* 0x002fc8000bf05070 */
[----:B------:R-:W-:-:S09]  /*0100*/  UISETP.NE.AND.EX UP0, UPT, UR5, URZ, UPT, UP0 ;  /* 0x000000ff0500728c */ /* 0x000fd2000bf05300 */
[----:B------:R-:W-:Y:S05]  /*0110*/  BRA.U !UP0, `(.L_x_1) ;  /* 0x0000000108147547 */ /* 0x000fea000b800000 */
[----:B------:R-:W1:Y:S01]  /*0120*/  LDC.64 R2, c[0x0][0x888] ;  /* 0x00022200ff027b82 */ /* 0x000e620000000a00 */
[----:B------:R-:W1:Y:S02]  /*0130*/  LDCU.64 UR4, c[0x0][0x358] ;  /* 0x00006b00ff0477ac */ /* 0x000e640008000a00 */
[----:B-1----:R1:W5:Y:S01]  /*0140*/  LDG.E R73, desc[UR4][R2.64] ;  /* 0x0000000402497981 */ /* 0x002362000c1e1900 */
[----:B------:R-:W-:Y:S01]  /*0150*/  HFMA2 R158, -RZ, RZ, 0, 5.9604644775390625e-08 ;  /* 0x00000001ff9e7431 */ /* 0x000fe200000001ff */
[----:B------:R-:W-:Y:S05]  /*0160*/  BRA `(.L_x_0) ;  /* 0x00000000000c7947 */ /* 0x000fea0003800000 */
.L_x_1:
[----:B------:R-:W1:Y:S01]  /*0170*/  LDCU UR4, c[0x0][0x880] ;  /* 0x00011000ff0477ac */ /* 0x000e620008000800 */
[----:B------:R-:W-:Y:S01]  /*0180*/  HFMA2 R158, -RZ, RZ, 0, 5.9604644775390625e-08 ;  /* 0x00000001ff9e7431 */ /* 0x000fe200000001ff */
[----:B-1----:R-:W-:-:S07]  /*0190*/  MOV R73, UR4 ;  /* 0x0000000400497c02 */ /* 0x002fce0008000f00 */
.L_x_0:
[----:B------:R-:W2:Y:S02]  /*01a0*/  LDCU.64 UR4, c[0x0][0x8b0] ;  /* 0x00011600ff0477ac */ /* 0x000ea40008000a00 */
[----:B--2---:R-:W-:-:S04]  /*01b0*/  UISETP.NE.U32.AND UP0, UPT, UR4, URZ, UPT ;  /* 0x000000ff0400728c */ /* 0x004fc8000bf05070 */
[----:B------:R-:W-:-:S09]  /*01c0*/  UISETP.NE.AND.EX UP0, UPT, UR5, URZ, UPT, UP0 ;  /* 0x000000ff0500728c */ /* 0x000fd2000bf05300 */
[----:B------:R-:W-:Y:S05]  /*01d0*/  BRA.U UP0, `(.L_x_2) ;  /* 0x0000000100287547 */ /* 0x000fea000b800000 */
[----:B------:R-:W2:Y:S02]  /*01e0*/  LDCU.64 UR4, c[0x0][0x8a8] ;  /* 0x00011500ff0477ac */ /* 0x000ea40008000a00 */
[----:B--2---:R-:W-:-:S04]  /*01f0*/  UISETP.NE.U32.AND UP0, UPT, UR4, URZ, UPT ;  /* 0x000000ff0400728c */ /* 0x004fc8000bf05070 */
[----:B------:R-:W-:-:S09]  /*0200*/  UISETP.NE.AND.EX UP0, UPT, UR5, URZ, UPT, UP0 ;  /* 0x000000ff0500728c */ /* 0x000fd2000bf05300 */
[----:B------:R-:W-:Y:S05]  /*0210*/  BRA.U !UP0, `(.L_x_3) ;  /* 0x0000000108107547 */ /* 0x000fea000b800000 */
[----:B------:R-:W2:Y:S01]  /*0220*/  LDC.64 R70, c[0x0][0x8a8] ;  /* 0x00022a00ff467b82 */ /* 0x000ea20000000a00 */
[----:B------:R-:W2:Y:S02]  /*0230*/  LDCU.64 UR4, c[0x0][0x358] ;  /* 0x00006b00ff0477ac */ /* 0x000ea40008000a00 */
[----:B--2---:R2:W5:Y:S01]  /*0240*/  LDG.E R70, desc[UR4][R70.64] ;  /* 0x0000000446467981 */ /* 0x004562000c1e1900 */
[----:B------:R-:W-:Y:S05]  /*0250*/  BRA `(.L_x_2) ;  /* 0x0000000000087947 */ /* 0x000fea0003800000 */
.L_x_3:
[----:B------:R-:W2:Y:S02]  /*0260*/  LDCU UR4, c[0x0][0x8a0] ;  /* 0x00011400ff0477ac */ /* 0x000ea40008000800 */
[----:B--2---:R-:W-:Y:S02]  /*0270*/  MOV R70, UR4 ;  /* 0x0000000400467c02 */ /* 0x004fe40008000f00 */
.L_x_2:
[----:B------:R-:W-:Y:S01]  /*0280*/  IMAD.U32 R0, RZ, RZ, UR13 ;  /* 0x0000000dff007e24 */ /* 0x000fe2000f8e00ff */
[----:B------:R-:W-:Y:S04]  /*0290*/  BSSY.RECONVERGENT B0, `(.L_x_4) ;  /* 0x000000c000007945 */ /* 0x000fe80003800200 */
[C---:B------:R-:W-:Y:S02]  /*02a0*/  ISETP.NE.OR P2, PT, R0.reuse, 0x1, !P1 ;  /* 0x000000010000780c */ /* 0x040fe40004f45670 */
[----:B------:R-:W-:-:S11]  /*02b0*/  ISETP.NE.OR P0, PT, R0, 0x3, !P1 ;  /* 0x000000030000780c */ /* 0x000fd60004f05670 */
[----:B------:R-:W-:Y:S05]  /*02c0*/  @P2 BRA `(.L_x_5) ;  /* 0x0000000000202947 */ /* 0x000fea0003800000 */
[----:B------:R-:W3:Y:S02]  /*02d0*/  LDCU.64 UR4, c[0x0][0x348] ;  /* 0x00006900ff0477ac */ /* 0x000ee40008000a00 */
[----:B---3--:R-:W-:Y:S02]  /*02e0*/  UIADD3 UR6, UP1, UPT, UR4, 0x80, URZ ;  /* 0x0000008004067890 */ /* 0x008fe4000ff3e0ff */
[----:B------:R-:W-:Y:S02]  /*02f0*/  UIADD3 UR4, UP0, UPT, UR4, 0x180, URZ ;  /* 0x0000018004047890 */ /* 0x000fe4000ff1e0ff */
[----:B------:R-:W-:Y:S02]  /*0300*/  UIADD3.X UR7, UPT, UPT, URZ, UR5, URZ, UP1, !UPT ;  /* 0x00000005ff077290 */ /* 0x000fe40008ffe4ff */
[----:B------:R-:W-:-:S07]  /*0310*/  UIADD3.X UR5, UPT, UPT, URZ, UR5, URZ, UP0, !UPT ;  /* 0x00000005ff057290 */ /* 0x000fce00087fe4ff */
[----:B------:R3:W-:Y:S02]  /*0320*/  UTMACCTL.PF [UR6] ;  /* 0x00000000060079b9 */ /* 0x0007e40008040000 */
[----:B------:R3:W-:Y:S02]  /*0330*/  UTMACCTL.PF [UR4] ;  /* 0x00000000040079b9 */ /* 0x0007e40008040000 */
[----:B---3--:R-:W-:Y:S01]  /*0340*/  NOP ;  /* 0x0000000000007918 */ /* 0x008fe20000000000 */
.L_x_5:
[----:B------:R-:W-:Y:S05]  /*0350*/  BSYNC.RECONVERGENT B0 ;  /* 0x0000000000007941 */ /* 0x000fea0003800200 */
.L_x_4:
[----:B------:R-:W-:Y:S04]  /*0360*/  BSSY.RECONVERGENT B0, `(.L_x_6) ;  /* 0x000000a000007945 */ /* 0x000fe80003800200 */
        /* <DEDUP_REMOVED lines=9> */
.L_x_7:
[----:B------:R-:W-:Y:S05]  /*0400*/  BSYNC.RECONVERGENT B0 ;  /* 0x0000000000007941 */ /* 0x000fea0003800200 */
.L_x_6:
[----:B------:R-:W3:Y:S01]  /*0410*/  LDCU.64 UR4, c[0x0][0x888] ;  /* 0x00011100ff0477ac */ /* 0x000ee20008000a00 */
[----:B------:R-:W-:Y:S02]  /*0420*/  UISETP.EQ.U32.AND UP1, UPT, UR8, URZ, UPT ;  /* 0x000000ff0800728c */ /* 0x000fe4000bf22070 */
[----:B------:R-:W-:Y:S02]  /*0430*/  UPLOP3.LUT UP3, UPT, UPT, UPT, UPT, 0x80, 0x8 ;  /* 0x000000000008789c */ /* 0x000fe40003f6f070 */
[----:B---3--:R-:W-:-:S04]  /*0440*/  UISETP.NE.U32.AND UP0, UPT, UR4, URZ, UPT ;  /* 0x000000ff0400728c */ /* 0x008fc8000bf05070 */
[----:B------:R-:W-:-:S04]  /*0450*/  UISETP.NE.AND.EX UP0, UPT, UR5, URZ, UPT, UP0 ;  /* 0x000000ff0500728c */ /* 0x000fc8000bf05300 */
[----:B------:R-:W-:-:S04]  /*0460*/  UISETP.EQ.OR.EX UP2, UPT, UR9, URZ, !UP0, UP1 ;  /* 0x000000ff0900728c */ /* 0x000fc8000c742710 */
[----:B------:R-:W-:-:S06]  /*0470*/  UP2UR UR4, UPR, URZ, 0x4 ;  /* 0x00000004ff047883 */ /* 0x000fcc0008000000 */
[----:B------:R-:W-:Y:S01]  /*0480*/  MOV R160, UR4 ;  /* 0x0000000400a07c02 */ /* 0x000fe20008000f00 */
[----:B------:R-:W-:Y:S06]  /*0490*/  BRA.U !UP2, `(.L_x_8) ;  /* 0x000000010a207547 */ /* 0x000fec000b800000 */
[----:B------:R-:W-:Y:S01]  /*04a0*/  UISETP.NE.U32.AND UP1, UPT, UR8, URZ, UPT ;  /* 0x000000ff0800728c */ /* 0x000fe2000bf25070 */
[----:B-----5:R-:W-:Y:S01]  /*04b0*/  FSETP.NEU.AND P0, PT, R73, RZ, PT ;  /* 0x000000ff4900720b */ /* 0x020fe20003f0d000 */
[----:B------:R-:W-:Y:S02]  /*04c0*/  USEL UR4, URZ, 0xffffffff, UP0 ;  /* 0xffffffffff047887 */ /* 0x000fe40008000000 */
[----:B------:R-:W-:-:S10]  /*04d0*/  UISETP.NE.AND.EX UP1, UPT, UR9, URZ, UPT, UP1 ;  /* 0x000000ff0900728c */ /* 0x000fd4000bf25310 */
[----:B------:R-:W-:Y:S01]  /*04e0*/  VOTEU.ANY UP0, P0 ;  /* 0x0000000000ff7886 */ /* 0x000fe20000000100 */
[----:B------:R-:W-:-:S04]  /*04f0*/  @!UP1 USEL UR4, URZ, 0xffffffff, UP0 ;  /* 0xffffffffff049887 */ /* 0x000fc80008000000 */
[----:B------:R-:W-:-:S04]  /*0500*/  ULOP3.LUT UR4, UR4, 0x1, URZ, 0xc0, !UPT ;  /* 0x0000000104047892 */ /* 0x000fc8000f8ec0ff */
[----:B------:R-:W-:-:S11]  /*0510*/  UISETP.NE.U32.AND UP3, UPT, UR4, 0x1, UPT ;  /* 0x000000010400788c */ /* 0x000fd6000bf65070 */
.L_x_8:
[----:B------:R-:W3:Y:S01]  /*0520*/  SHFL.IDX PT, R0, R159, RZ, 0x1f ;  /* 0x00001fff9f007589 */ /* 0x000ee200000e0000 */
[----:B------:R-:W-:-:S04]  /*0530*/  UISETP.NE.AND UP0, UPT, UR13, 0x2, UPT ;  /* 0x000000020d00788c */ /* 0x000fc8000bf05270 */
[----:B------:R-:W-:Y:S02]  /*0540*/  UISETP.EQ.AND UP1, UPT, UR46, URZ, !UP0 ;  /* 0x000000ff2e00728c */ /* 0x000fe4000c722270 */
[----:B------:R-:W-:-:S04]  /*0550*/  USEL UR43, URZ, 0x1, UP0 ;  /* 0x00000001ff2b7887 */ /* 0x000fc80008000000 */
[----:B------:R-:W-:Y:S02]  /*0560*/  PLOP3.LUT P3, PT, P1, PT, UP1, 0x80, 0x8 ;  /* 0x000000000008781c */ /* 0x000fe40000f6f018 */
[----:B---3--:R-:W-:-:S13]  /*0570*/  ISETP.NE.AND P0, PT, R0, RZ, PT ;  /* 0x000000ff0000720c */ /* 0x008fda0003f05270 */
[----:B------:R-:W-:Y:S05]  /*0580*/  @P0 BRA `(.L_x_9) ;  /* 0x0000000000740947 */ /* 0x000fea0003800000 */
[----:B------:R-:W-:Y:S01]  /*0590*/  UMOV UR4, 0x400 ;  /* 0x0000040000047882 */ /* 0x000fe20000000000 */
[----:B------:R-:W-:Y:S01]  /*05a0*/  UMOV UR8, 0x1 ;  /* 0x0000000100087882 */ /* 0x000fe20000000000 */
[----:B------:R-:W-:Y:S01]  /*05b0*/  UMOV UR6, 0x2 ;  /* 0x0000000200067882 */ /* 0x000fe20000000000 */
[----:B------:R-:W-:Y:S02]  /*05c0*/  ULEA UR4, UR48, UR4, 0x18 ;  /* 0x0000000430047291 */ /* 0x000fe4000f8ec0ff */
[----:B------:R-:W-:-:S04]  /*05d0*/  UIADD3 UR8, UPT, UPT, -UR8, 0x100000, URZ ;  /* 0x0010000008087890 */ /* 0x000fc8000fffe1ff */
[----:B------:R-:W-:Y:S02]  /*05e0*/  USHF.L.U32 UR9, UR8, 0xb, URZ ;  /* 0x0000000b08097899 */ /* 0x000fe400080006ff */
[----:B------:R-:W-:Y:S02]  /*05f0*/  USHF.L.U32 UR8, UR8, 0x1, URZ ;  /* 0x0000000108087899 */ /* 0x000fe400080006ff */
[----:B------:R-:W-:-:S04]  /*0600*/  UIADD3 UR6, UPT, UPT, -UR6, 0x100000, URZ ;  /* 0x0010000006067890 */ /* 0x000fc8000fffe1ff */
[----:B------:R-:W-:Y:S02]  /*0610*/  USHF.L.U32 UR7, UR6, 0xb, URZ ;  /* 0x0000000b06077899 */ /* 0x000fe400080006ff */
[----:B------:R-:W-:Y:S01]  /*0620*/  USHF.L.U32 UR6, UR6, 0x1, URZ ;  /* 0x0000000106067899 */ /* 0x000fe200080006ff */
[----:B------:R-:W-:Y:S01]  /*0630*/  ELECT P0, URZ, PT ;  /* 0x0000000000ff782f */ /* 0x000fe20003800000 */
[----:B------:R-:W3:Y:S02]  /*0640*/  FENCE.VIEW.ASYNC.S ;  /* 0x00000000000073c6 */ /* 0x000ee40000000000 */
[----:B---3--:R3:W4:Y:S08]  /*0650*/  SYNCS.EXCH.64 URZ, [UR4], UR8 ;  /* 0x0000000804ff75b2 */ /* 0x0087300008000100 */
[----:B------:R3:W1:Y:S01]  /*0660*/  SYNCS.EXCH.64 URZ, [UR4+0x40], UR6 ;  /* 0x0000400604ff75b2 */ /* 0x0006620008000100 */
        /* <DEDUP_REMOVED lines=13> */
[----:B------:R3:W1:Y:S02]  /*0740*/  SYNCS.EXCH.64 URZ, [UR4+0x78], UR6 ;  /* 0x0000780604ff75b2 */ /* 0x0006640008000100 */
[----:B---3--:R-:W-:Y:S01]  /*0750*/  NOP ;  /* 0x0000000000007918 */ /* 0x008fe20000000000 */
.L_x_9:
[----:B------:R-:W3:Y:S01]  /*0760*/  SHFL.IDX PT, R0, R159, RZ, 0x1f ;  /* 0x00001fff9f007589 */ /* 0x000ee200000e0000 */
[----:B------:R-:W-:Y:S01]  /*0770*/  NOP ;  /* 0x0000000000007918 */ /* 0x000fe20000000000 */
[----:B---3--:R-:W-:-:S13]  /*0780*/  ISETP.NE.AND P0, PT, R0, 0x1, PT ;  /* 0x000000010000780c */ /* 0x008fda0003f05270 */
        /* <DEDUP_REMOVED lines=13> */
[----:B---3--:R3:W1:Y:S08]  /*0860*/  SYNCS.EXCH.64 URZ, [UR4+0x80], UR8 ;  /* 0x0000800804ff75b2 */ /* 0x0086700008000100 */
[----:B------:R3:W1:Y:S01]  /*0870*/  SYNCS.EXCH.64 URZ, [UR4+0x90], UR6 ;  /* 0x0000900604ff75b2 */ /* 0x0006620008000100 */
[----:B------:R3:W1:Y:S01]  /*0880*/  SYNCS.EXCH.64 URZ, [UR4+0x88], UR8 ;  /* 0x0000880804ff75b2 */ /* 0x0006620008000100 */
[----:B------:R3:W1:Y:S01]  /*0890*/  SYNCS.EXCH.64 URZ, [UR4+0x98], UR6 ;  /* 0x0000980604ff75b2 */ /* 0x0006620008000100 */
[----:B------:R-:W-:Y:S01]  /*08a0*/  NOP ;  /* 0x0000000000007918 */ /* 0x000fe20000000000 */
.L_x_10:
[----:B------:R-:W2:Y:S01]  /*08b0*/  SHFL.IDX PT, R0, R159, RZ, 0x1f ;  /* 0x00001fff9f007589 */ /* 0x000ea200000e0000 */
[----:B------:R-:W-:Y:S01]  /*08c0*/  NOP ;  /* 0x0000000000007918 */ /* 0x000fe20000000000 */
[----:B--2---:R-:W-:-:S13]  /*08d0*/  ISETP.NE.AND P0, PT, R0, 0x3, PT ;  /* 0x000000030000780c */ /* 0x004fda0003f05270 */
[----:B------:R-:W-:Y:S05]  /*08e0*/  @P0 BRA `(.L_x_11) ;  /* 0x00000000002c0947 */ /* 0x000fea0003800000 */
[----:B---3--:R-:W-:Y:S01]  /*08f0*/  UMOV UR6, 0x400 ;  /* 0x0000040000067882 */ /* 0x008fe20000000000 */
[----:B------:R-:W-:Y:S01]  /*0900*/  UMOV UR4, 0x20 ;  /* 0x0000002000047882 */ /* 0x000fe20000000000 */
[----:B------:R-:W-:Y:S02]  /*0910*/  ULEA UR6, UR48, UR6, 0x18 ;  /* 0x0000000630067291 */ /* 0x000fe4000f8ec0ff */
[----:B------:R-:W-:-:S04]  /*0920*/  UIADD3 UR4, UPT, UPT, -UR4, 0x100000, URZ ;  /* 0x0010000004047890 */ /* 0x000fc8000fffe1ff */
[----:B------:R-:W-:Y:S02]  /*0930*/  USHF.L.U32 UR5, UR4, 0xb, URZ ;  /* 0x0000000b04057899 */ /* 0x000fe400080006ff */
[----:B------:R-:W-:Y:S01]  /*0940*/  USHF.L.U32 UR4, UR4, 0x1, URZ ;  /* 0x0000000104047899 */ /* 0x000fe200080006ff */
[----:B------:R-:W-:Y:S01]  /*0950*/  ELECT P0, URZ, PT ;  /* 0x0000000000ff782f */ /* 0x000fe20003800000 */
[----:B------:R-:W2:Y:S10]  /*0960*/  FENCE.VIEW.ASYNC.S ;  /* 0x00000000000073c6 */ /* 0x000eb40000000000 */
[----:B--2---:R2:W3:Y:S01]  /*0970*/  SYNCS.EXCH.64 URZ, [UR6+0xa0], UR4 ;  /* 0x0000a00406ff75b2 */ /* 0x0044e20008000100 */
[----:B------:R2:W1:Y:S01]  /*0980*/  SYNCS.EXCH.64 URZ, [UR6+0xa8], UR4 ;  /* 0x0000a80406ff75b2 */ /* 0x0004620008000100 */
[----:B------:R-:W-:Y:S01]  /*0990*/  NOP ;  /* 0x0000000000007918 */ /* 0x000fe20000000000 */
.L_x_11:
[----:B------:R-:W4:Y:S01]  /*09a0*/  SHFL.IDX PT, R0, R159, RZ, 0x1f ;  /* 0x00001fff9f007589 */ /* 0x000f2200000e0000 */
[----:B------:R-:W-:Y:S01]  /*09b0*/  NOP ;  /* 0x0000000000007918 */ /* 0x000fe20000000000 */
[----:B----4-:R-:W-:-:S13]  /*09c0*/  ISETP.NE.AND P0, PT, R0, 0x4, PT ;  /* 0x000000040000780c */ /* 0x010fda0003f05270 */
[----:B------:R-:W-:Y:S05]  /*09d0*/  @P0 BRA `(.L_x_12) ;  /* 0x0000000000480947 */ /* 0x000fea0003800000 */
[----:B--23--:R-:W-:Y:S01]  /*09e0*/  UMOV UR4, 0x3a0 ;  /* 0x000003a000047882 */ /* 0x00cfe20000000000 */
[----:B------:R-:W-:Y:S01]  /*09f0*/  UMOV UR6, 0x400 ;  /* 0x0000040000067882 */ /* 0x000fe20000000000 */
[----:B------:R-:W-:Y:S01]  /*0a00*/  USEL UR4, UR4, 0x320, UP3 ;  /* 0x0000032004047887 */ /* 0x000fe20009800000 */
        /* <DEDUP_REMOVED lines=9> */
[----:B------:R-:W2:Y:S02]  /*0aa0*/  FENCE.VIEW.ASYNC.S ;  /* 0x00000000000073c6 */ /* 0x000ea40000000000 */
[----:B--2---:R4:W2:Y:S08]  /*0ab0*/  SYNCS.EXCH.64 URZ, [UR6+0xb0], UR8 ;  /* 0x0000b00806ff75b2 */ /* 0x0048b00008000100 */
[----:B------:R4:W3:Y:S01]  /*0ac0*/  SYNCS.EXCH.64 URZ, [UR6+0xc0], UR4 ;  /* 0x0000c00406ff75b2 */ /* 0x0008e20008000100 */
[----:B------:R4:W1:Y:S01]  /*0ad0*/  SYNCS.EXCH.64 URZ, [UR6+0xb8], UR8 ;  /* 0x0000b80806ff75b2 */ /* 0x0008620008000100 */
[----:B------:R4:W1:Y:S02]  /*0ae0*/  SYNCS.EXCH.64 URZ, [UR6+0xc8], UR4 ;  /* 0x0000c80406ff75b2 */ /* 0x0008640008000100 */
[----:B----4-:R-:W-:Y:S01]  /*0af0*/  NOP ;  /* 0x0000000000007918 */ /* 0x010fe20000000000 */
.L_x_12:
[----:B------:R-:W4:Y:S01]  /*0b00*/  SHFL.IDX PT, R0, R159, RZ, 0x1f ;  /* 0x00001fff9f007589 */ /* 0x000f2200000e0000 */
[----:B------:R-:W-:Y:S01]  /*0b10*/  NOP ;  /* 0x0000000000007918 */ /* 0x000fe20000000000 */
[----:B----4-:R-:W-:-:S13]  /*0b20*/  ISETP.NE.AND P0, PT, R0, 0x5, PT ;  /* 0x000000050000780c */ /* 0x010fda0003f05270 */
[----:B------:R-:W-:Y:S05]  /*0b30*/  @P0 BRA `(.L_x_13) ;  /* 0x0000000000540947 */ /* 0x000fea0003800000 */
[----:B--23--:R-:W-:Y:S01]  /*0b40*/  UMOV UR4, 0x400 ;  /* 0x0000040000047882 */ /* 0x00cfe20000000000 */
        /* <DEDUP_REMOVED lines=14> */
[----:B------:R4:W1:Y:S01]  /*0c30*/  SYNCS.EXCH.64 URZ, [UR4+0xf8], UR8 ;  /* 0x0000f80804ff75b2 */ /* 0x0008620008000100 */
[----:B------:R4:W1:Y:S01]  /*0c40*/  SYNCS.EXCH.64 URZ, [UR4+0xe0], UR6 ;  /* 0x0000e00604ff75b2 */ /* 0x0008620008000100 */
[----:B------:R4:W1:Y:S01]  /*0c50*/  SYNCS.EXCH.64 URZ, [UR4+0x100], UR8 ;  /* 0x0001000804ff75b2 */ /* 0x0008620008000100 */
[----:B------:R4:W1:Y:S01]  /*0c60*/  SYNCS.EXCH.64 URZ, [UR4+0xe8], UR6 ;  /* 0x0000e80604ff75b2 */ /* 0x0008620008000100 */
[----:B------:R4:W1:Y:S02]  /*0c70*/  SYNCS.EXCH.64 URZ, [UR4+0x108], UR8 ;  /* 0x0001080804ff75b2 */ /* 0x0008640008000100 */
[----:B----4-:R-:W-:Y:S01]  /*0c80*/  NOP ;  /* 0x0000000000007918 */ /* 0x010fe20000000000 */
.L_x_13:
[----:B------:R-:W4:Y:S01]  /*0c90*/  SHFL.IDX PT, R0, R159, RZ, 0x1f ;  /* 0x00001fff9f007589 */ /* 0x000f2200000e0000 */
[----:B------:R-:W-:Y:S01]  /*0ca0*/  ISETP.NE.OR P1, PT, RZ, UR13, !P1 ;  /* 0x0000000dff007c0c */ /* 0x000fe2000cf25670 */
[----:B------:R-:W-:Y:S01]  /*0cb0*/  NOP ;  /* 0x0000000000007918 */ /* 0x000fe20000000000 */
[----:B----4-:R-:W-:-:S13]  /*0cc0*/  ISETP.NE.AND P0, PT, R0, 0x3, PT ;  /* 0x000000030000780c */ /* 0x010fda0003f05270 */
[----:B------:R-:W-:Y:S05]  /*0cd0*/  @P0 BRA `(.L_x_14) ;  /* 0x0000000000340947 */ /* 0x000fea0003800000 */
[----:B--23--:R-:W-:Y:S01]  /*0ce0*/  UMOV UR4, 0x400 ;  /* 0x0000040000047882 */ /* 0x00cfe20000000000 */
[----:B------:R-:W-:Y:S01]  /*0cf0*/  UMOV UR6, 0x20 ;  /* 0x0000002000067882 */ /* 0x000fe20000000000 */
[----:B------:R-:W-:Y:S02]  /*0d00*/  ULEA UR4, UR48, UR4, 0x18 ;  /* 0x0000000430047291 */ /* 0x000fe4000f8ec0ff */
[----:B------:R-:W-:-:S04]  /*0d10*/  UIADD3 UR6, UPT, UPT, -UR6, 0x100000, URZ ;  /* 0x0010000006067890 */ /* 0x000fc8000fffe1ff */
[----:B------:R-:W-:Y:S02]  /*0d20*/  USHF.L.U32 UR7, UR6, 0xb, URZ ;  /* 0x0000000b06077899 */ /* 0x000fe400080006ff */
[----:B------:R-:W-:Y:S01]  /*0d30*/  USHF.L.U32 UR6, UR6, 0x1, URZ ;  /* 0x0000000106067899 */ /* 0x000fe200080006ff */
[----:B------:R-:W-:Y:S01]  /*0d40*/  ELECT P0, URZ, PT ;  /* 0x0000000000ff782f */ /* 0x000fe20003800000 */
[----:B------:R-:W2:Y:S10]  /*0d50*/  FENCE.VIEW.ASYNC.S ;  /* 0x00000000000073c6 */ /* 0x000eb40000000000 */
[----:B--2---:R4:W2:Y:S01]  /*0d60*/  SYNCS.EXCH.64 URZ, [UR4+0x110], UR6 ;  /* 0x0001100604ff75b2 */ /* 0x0048a20008000100 */
[----:B------:R4:W3:Y:S01]  /*0d70*/  SYNCS.EXCH.64 URZ, [UR4+0x120], UR6 ;  /* 0x0001200604ff75b2 */ /* 0x0008e20008000100 */
[----:B------:R4:W1:Y:S01]  /*0d80*/  SYNCS.EXCH.64 URZ, [UR4+0x118], UR6 ;  /* 0x0001180604ff75b2 */ /* 0x0008620008000100 */
[----:B------:R4:W1:Y:S02]  /*0d90*/  SYNCS.EXCH.64 URZ, [UR4+0x128], UR6 ;  /* 0x0001280604ff75b2 */ /* 0x0008640008000100 */
[----:B----4-:R-:W-:Y:S01]  /*0da0*/  NOP ;  /* 0x0000000000007918 */ /* 0x010fe20000000000 */
.L_x_14:
[----:B------:R-:W-:Y:S01]  /*0db0*/  VOTEU.ALL UP0, P1 ;  /* 0x0000000000ff7886 */ /* 0x000fe20000800000 */
[----:B--23--:R-:W-:Y:S01]  /*0dc0*/  UMOV UR4, 0x20 ;  /* 0x0000002000047882 */ /* 0x00cfe20000000000 */
[----:B------:R-:W2:Y:S01]  /*0dd0*/  LDCU UR7, c[0x0][0x36c] ;  /* 0x00006d80ff0777ac */ /* 0x000ea20008000800 */
[----:B------:R-:W-:Y:S01]  /*0de0*/  NOP ;  /* 0x0000000000007918 */ /* 0x000fe20000000000 */
[----:B------:R-:W-:Y:S01]  /*0df0*/  LOP3.LUT R0, R170, 0x1f, RZ, 0xc0, !PT ;  /* 0x0000001faa007812 */ /* 0x000fe200078ec0ff */
[----:B------:R-:W-:Y:S01]  /*0e00*/  @!UP0 UMOV UR6, 0x400 ;  /* 0x0000040000068882 */ /* 0x000fe20000000000 */
[----:B------:R-:W-:-:S04]  /*0e10*/  @!UP0 UIADD3 UR4, UPT, UPT, -UR4, 0x100000, URZ ;  /* 0x0010000004048890 */ /* 0x000fc8000fffe1ff */
[----:B------:R-:W-:Y:S02]  /*0e20*/  @!UP0 USHF.L.U32 UR5, UR4, 0xb, URZ ;  /* 0x0000000b04058899 */ /* 0x000fe400080006ff */
[----:B------:R-:W-:Y:S02]  /*0e30*/  @!UP0 USHF.L.U32 UR4, UR4, 0x1, URZ ;  /* 0x0000000104048899 */ /* 0x000fe400080006ff */
[----:B------:R-:W-:Y:S01]  /*0e40*/  @!UP0 ULEA UR6, UR48, UR6, 0x18 ;  /* 0x0000000630068291 */ /* 0x000fe2000f8ec0ff */
[----:B------:R-:W-:Y:S01]  /*0e50*/  VOTEU.ALL UP0, P1 ;  /* 0x0000000000ff7886 */ /* 0x000fe20000800000 */
[----:B------:R-:W-:Y:S02]  /*0e60*/  UISETP.NE.AND UP4, UPT, UR13, URZ, UPT ;  /* 0x000000ff0d00728c */ /* 0x000fe4000bf85270 */
[----:B--2---:R-:W-:Y:S01]  /*0e70*/  UISETP.EQ.U32.AND UP5, UPT, UR7, 0x1, UPT ;  /* 0x000000010700788c */ /* 0x004fe2000bfa2070 */
[----:B------:R-:W2:Y:S07]  /*0e80*/  FENCE.VIEW.ASYNC.S ;  /* 0x00000000000073c6 */ /* 0x000eae0000000000 */
[----:B--2---:R2:W3:Y:S01]  /*0e90*/  @!UP0 SYNCS.EXCH.64 URZ, [UR6+0x130], UR4 ;  /* 0x0001300406ff85b2 */ /* 0x0044e20008000100 */
[----:B------:R-:W-:Y:S05]  /*0ea0*/  BRA.U !UP5, `(.L_x_15) ;  /* 0x000000010d087547 */ /* 0x000fea000b800000 */
[----:B-1-3--:R-:W-:Y:S01]  /*0eb0*/  UCGABAR_ARV ;  /* 0x00000000000079c7 */ /* 0x00afe20008000000 */
[----:B------:R-:W-:Y:S05]  /*0ec0*/  BRA `(.L_x_16) ;  /* 0x0000000000047947 */ /* 0x000fea0003800000 */
.L_x_15:
[----:B-1-3--:R-:W-:Y:S01]  /*0ed0*/  NOP ;  /* 0x0000000000007918 */ /* 0x00afe20000000000 */
.L_x_16:
[----:B------:R-:W1:Y:S01]  /*0ee0*/  S2UR UR21, SR_CTAID.X ;  /* 0x00000000001579c3 */ /* 0x000e620000002500 */
[----:B------:R-:W-:-:S05]  /*0ef0*/  CS2R.32 R3, SR_CgaSize ;  /* 0x0000000000037805 */ /* 0x000fca0000008a00 */
[----:B------:R-:W-:-:S05]  /*0f00*/  IMAD R3, R3, -0xa0, RZ ;  /* 0xffffff6003037824 */ /* 0x000fca00078e02ff */
[----:B--2---:R-:W-:-:S14]  /*0f10*/  R2UR UR5, R3 ;  /* 0x00000000030572ca */ /* 0x004fdc00000e0000 */
[----:B------:R-:W2:Y:S01]  /*0f20*/  LDCU UR5, c[0x0][UR5+0x2b0] ;  /* 0x00005600050577ac */ /* 0x000ea20008000800 */
[----:B------:R-:W-:-:S05]  /*0f30*/  CS2R.32 R3, SR_CgaSize ;  /* 0x0000000000037805 */ /* 0x000fca0000008a00 */
[----:B------:R-:W-:-:S05]  /*0f40*/  IMAD R3, R3, -0xa0, RZ ;  /* 0xffffff6003037824 */ /* 0x000fca00078e02ff */
[----:B------:R-:W-:-:S14]  /*0f50*/  R2UR UR4, R3 ;  /* 0x00000000030472ca */ /* 0x000fdc00000e0000 */
[----:B------:R-:W3:Y:S01]  /*0f60*/  LDCU UR4, c[0x0][UR4+0x2b4] ;  /* 0x00005680040477ac */ /* 0x000ee20008000800 */
[----:B------:R-:W4:Y:S01]  /*0f70*/  S2UR UR7, SR_CTAID.Y ;  /* 0x00000000000779c3 */ /* 0x000f220000002600 */
[----:B------:R-:W3:Y:S01]  /*0f80*/  LDCU UR18, c[0x0][0xb24] ;  /* 0x00016480ff1277ac */ /* 0x000ee20008000800 */
[----:B------:R-:W-:-:S05]  /*0f90*/  CS2R.32 R3, SR_CgaSize ;  /* 0x0000000000037805 */ /* 0x000fca0000008a00 */
[----:B------:R-:W-:-:S05]  /*0fa0*/  IMAD R3, R3, -0xa0, RZ ;  /* 0xffffff6003037824 */ /* 0x000fca00078e02ff */
[----:B------:R-:W-:-:S14]  /*0fb0*/  R2UR UR62, R3 ;  /* 0x00000000033e72ca */ /* 0x000fdc00000e0000 */
[----:B------:R-:W3:Y:S01]  /*0fc0*/  LDCU UR62, c[0x0][UR62+0x2a0] ;  /* 0x000054003e3e77ac */ /* 0x000ee20008000800 */
[----:B------:R-:W1:Y:S01]  /*0fd0*/  S2UR UR36, SR_CTAID.Z ;  /* 0x00000000002479c3 */ /* 0x000e620000002700 */
[----:B------:R-:W-:-:S05]  /*0fe0*/  CS2R.32 R3, SR_CgaSize ;  /* 0x0000000000037805 */ /* 0x000fca0000008a00 */
[----:B------:R-:W-:-:S05]  /*0ff0*/  IMAD R3, R3, -0xa0, RZ ;  /* 0xffffff6003037824 */ /* 0x000fca00078e02ff */
[----:B------:R-:W-:-:S14]  /*1000*/  R2UR UR59, R3 ;  /* 0x00000000033b72ca */ /* 0x000fdc00000e0000 */
[----:B------:R-:W3:Y:S01]  /*1010*/  LDCU UR59, c[0x0][UR59+0x2a4] ;  /* 0x000054803b3b77ac */ /* 0x000ee20008000800 */
[----:B------:R-:W-:Y:S02]  /*1020*/  UISETP.GT.U32.AND UP0, UPT, UR46, 0xffff, UPT ;  /* 0x0000ffff2e00788c */ /* 0x000fe4000bf04070 */
[----:B------:R-:W-:Y:S01]  /*1030*/  USHF.L.U32 UR28, UR48, 0xc, URZ ;  /* 0x0000000c301c7899 */ /* 0x000fe200080006ff */
[----:B-1----:R-:W-:Y:S01]  /*1040*/  I2FP.F32.U32 R3, UR21 ;  /* 0x0000001500037c45 */ /* 0x002fe20008201000 */
[----:B------:R-:W-:Y:S01]  /*1050*/  UMOV UR29, 0x5 ;  /* 0x00000005001d7882 */ /* 0x000fe20000000000 */
[----:B------:R-:W1:Y:S03]  /*1060*/  LDCU UR42, c[0x0][0xb24] ;  /* 0x00016480ff2a77ac */ /* 0x000e660008000800 */
[----:B--2---:R-:W-:Y:S01]  /*1070*/  FMUL R3, R3, UR5 ;  /* 0x0000000503037c20 */ /* 0x004fe20008400000 */
[----:B------:R-:W-:Y:S01]  /*1080*/  USEL UR5, UR46, 0xffff, !UP0 ;  /* 0x0000ffff2e057887 */ /* 0x000fe2000c000000 */
[----:B----4-:R-:W-:Y:S01]  /*1090*/  I2FP.F32.U32 R2, UR7 ;  /* 0x0000000700027c45 */ /* 0x010fe20008201000 */
[----:B------:R-:W2:Y:S03]  /*10a0*/  LDCU UR23, c[0x0][0xb30] ;  /* 0x00016600ff1777ac */ /* 0x000ea60008000800 */
[----:B------:R-:W4:Y:S01]  /*10b0*/  F2I.U32.TRUNC.NTZ R3, R3 ;  /* 0x0000000300037305 */ /* 0x000f22000020f000 */
[----:B---3--:R-:W-:Y:S01]  /*10c0*/  FMUL R2, R2, UR4 ;  /* 0x0000000402027c20 */ /* 0x008fe20008400000 */
[----:B------:R-:W-:-:S02]  /*10d0*/  ULOP3.LUT UR19, UR5, 0xffff, URZ, 0xc0, !UPT ;  /* 0x0000ffff05137892 */ /* 0x000fc4000f8ec0ff */
[----:B------:R-:W-:Y:S01]  /*10e0*/  UISETP.GE.AND UP2, UPT, UR18, 0x1, UPT ;  /* 0x000000011200788c */ /* 0x000fe2000bf46270 */
[----:B------:R-:W-:-:S03]  /*10f0*/  UMOV UR20, UR7 ;  /* 0x0000000700147c82 */ /* 0x000fc60008000000 */
[----:B------:R-:W3:Y:S01]  /*1100*/  F2I.U32.TRUNC.NTZ R2, R2 ;  /* 0x0000000200027305 */ /* 0x000ee2000020f000 */
[----:B------:R-:W-:Y:S01]  /*1110*/  UMOV UR16, UR21 ;  /* 0x0000001500107c82 */ /* 0x000fe20008000000 */
[----:B----4-:R-:W-:Y:S02]  /*1120*/  R2UR UR4, R3 ;  /* 0x00000000030472ca */ /* 0x010fe400000e0000 */
[----:B------:R-:W-:Y:S02]  /*1130*/  PRMT R3, RZ, 0x7610, R3 ;  /* 0x00007610ff037816 */ /* 0x000fe40000000003 */
[----:B---3--:R-:W-:Y:S02]  /*1140*/  R2UR UR6, R2 ;  /* 0x00000000020672ca */ /* 0x008fe400000e0000 */
[----:B------:R-:W-:-:S07]  /*1150*/  PRMT R2, RZ, 0x7610, R2 ;  /* 0x00007610ff027816 */ /* 0x000fce0000000002 */
[----:B------:R-:W-:-:S04]  /*1160*/  UIADD3 UR5, UPT, UPT, -UR4, URZ, URZ ;  /* 0x000000ff04057290 */ /* 0x000fc8000fffe1ff */
[----:B------:R-:W-:Y:S02]  /*1170*/  UIMAD UR62, UR62, UR5, UR21 ;  /* 0x000000053e3e72a4 */ /* 0x000fe4000f8e0215 */
[----:B------:R-:W-:-:S04]  /*1180*/  UIADD3 UR4, UPT, UPT, -UR6, URZ, URZ ;  /* 0x000000ff06047290 */ /* 0x000fc8000fffe1ff */
[----:B------:R-:W-:Y:S01]  /*1190*/  UIMAD UR59, UR59, UR4, UR7 ;  /* 0x000000043b3b72a4 */ /* 0x000fe2000f8e0207 */
[----:B-12---:R-:W-:Y:S11]  /*11a0*/  BRA.U UP4, `(.L_x_17) ;  /* 0x00000001043c7547 */ /* 0x006ff6000b800000 */
[----:B------:R-:W-:Y:S02]  /*11b0*/  UISETP.GT.U32.AND UP0, UPT, UR62, 0x1, UPT ;  /* 0x000000013e00788c */ /* 0x000fe4000bf04070 */
[----:B------:R-:W-:Y:S02]  /*11c0*/  ULOP3.LUT UR4, UR62, 0xfffffffe, URZ, 0xc0, !UPT ;  /* 0xfffffffe3e047892 */ /* 0x000fe4000f8ec0ff */
[----:B------:R-:W-:Y:S02]  /*11d0*/  UISETP.NE.AND UP1, UPT, UR59, URZ, UP0 ;  /* 0x000000ff3b00728c */ /* 0x000fe40008725270 */
[----:B------:R-:W-:Y:S02]  /*11e0*/  UISETP.NE.AND UP0, UPT, UR59, 0x1, UP0 ;  /* 0x000000013b00788c */ /* 0x000fe40008705270 */
[----:B------:R-:W-:Y:S02]  /*11f0*/  USEL UR7, URZ, 0x1, UP1 ;  /* 0x00000001ff077887 */ /* 0x000fe40008800000 */
[----:B------:R-:W-:-:S02]  /*1200*/  USEL UR6, URZ, 0x4, UP0 ;  /* 0x00000004ff067887 */ /* 0x000fc40008000000 */
[----:B------:R-:W-:Y:S02]  /*1210*/  USEL UR5, URZ, 0x2, UP1 ;  /* 0x00000002ff057887 */ /* 0x000fe40008800000 */
[----:B------:R-:W-:Y:S02]  /*1220*/  ULEA UR4, UR59, UR4, 0x1 ;  /* 0x000000043b047291 */ /* 0x000fe4000f8e08ff */
[----:B------:R-:W-:Y:S02]  /*1230*/  USEL UR8, URZ, 0x8, UP0 ;  /* 0x00000008ff087887 */ /* 0x000fe40008000000 */
[----:B------:R-:W-:-:S03]  /*1240*/  UIADD3 UR5, UPT, UPT, UR5, UR6, UR7 ;  /* 0x0000000605057290 */ /* 0x000fc6000fffe007 */
[----:B------:R-:W-:Y:S01]  /*1250*/  UMOV UR6, 0x3 ;  /* 0x0000000300067882 */ /* 0x000fe20000000000 */
[----:B------:R-:W-:Y:S02]  /*1260*/  UIADD3 UR5, UPT, UPT, UR5, UR8, URZ ;  /* 0x0000000805057290 */ /* 0x000fe4000fffe0ff */
[----:B------:R-:W-:-:S04]  /*1270*/  USHF.L.U32 UR4, UR6, UR4, URZ ;  /* 0x0000000406047299 */ /* 0x000fc800080006ff */
[----:B------:R-:W-:Y:S02]  /*1280*/  MOV R3, UR5 ;  /* 0x0000000500037c02 */ /* 0x000fe40008000f00 */
[----:B------:R-:W-:Y:S02]  /*1290*/  MOV R2, UR4 ;  /* 0x0000000400027c02 */ /* 0x000fe40008000f00 */
.L_x_17:
[----:B------:R-:W-:Y:S05]  /*12a0*/  BRA.U !UP2, `(.L_x_18) ;  /* 0x000000010ad07547 */ /* 0x000fea000b800000 */
[----:B------:R-:W1:Y:S01]  /*12b0*/  LDCU.128 UR24, c[0x0][0xb10] ;  /* 0x00016200ff1877ac */ /* 0x000e620008000c00 */
[----:B------:R-:W2:Y:S01]  /*12c0*/  LDCU UR12, c[0x0][0x370] ;  /* 0x00006e00ff0c77ac */ /* 0x000ea20008000800 */
[----:B------:R-:W3:Y:S01]  /*12d0*/  LDCU UR5, c[0x0][0x374] ;  /* 0x00006e80ff0577ac */ /* 0x000ee20008000800 */
[----:B------:R-:W4:Y:S01]  /*12e0*/  LDCU UR22, c[0x0][0xb0c] ;  /* 0x00016180ff1677ac */ /* 0x000f220008000800 */
[----:B------:R-:W4:Y:S01]  /*12f0*/  LDCU UR4, c[0x0][0xb20] ;  /* 0x00016400ff0477ac */ /* 0x000f220008000800 */
[----:B------:R-:W4:Y:S01]  /*1300*/  LDCU.64 UR16, c[0x0][0xb28] ;  /* 0x00016500ff1077ac */ /* 0x000f220008000a00 */
[----:B-1----:R-:W-:Y:S02]  /*1310*/  UISETP.NE.AND UP0, UPT, UR26, 0x1, UPT ;  /* 0x000000011a00788c */ /* 0x002fe4000bf05270 */
[----:B---3--:R-:W-:Y:S02]  /*1320*/  UIMAD.WIDE.U32 UR6, UR5, UR27, URZ ;  /* 0x0000001b050672a5 */ /* 0x008fe4000f8e00ff */
[----:B--2---:R-:W-:-:S02]  /*1330*/  UIMAD.WIDE.U32 UR8, UR12, UR24, URZ ;  /* 0x000000180c0872a5 */ /* 0x004fc4000f8e00ff */
[----:B----4-:R-:W-:Y:S02]  /*1340*/  UISETP.NE.AND UP1, UPT, UR22, 0x1, UPT ;  /* 0x000000011600788c */ /* 0x010fe4000bf25270 */
[----:B------:R-:W-:Y:S01]  /*1350*/  UISETP.NE.AND UP2, UPT, UR18, 0x1, UPT ;  /* 0x000000011200788c */ /* 0x000fe2000bf45270 */
[----:B------:R-:W-:Y:S02]  /*1360*/  UMOV UR6, UR7 ;  /* 0x0000000700067c82 */ /* 0x000fe40008000000 */
[----:B------:R-:W-:Y:S01]  /*1370*/  UMOV UR8, UR9 ;  /* 0x0000000900087c82 */ /* 0x000fe20008000000 */
[----:B------:R-:W-:Y:S02]  /*1380*/  @UP0 USHF.R.U32.HI UR5, URZ, UR4, UR6 ;  /* 0x00000004ff050299 */ /* 0x000fe40008011606 */
[----:B------:R-:W-:Y:S02]  /*1390*/  UIMAD.WIDE.U32 UR14, UR20, UR27, URZ ;  /* 0x0000001b140e72a5 */ /* 0x000fe4000f8e00ff */
[----:B------:R-:W-:-:S02]  /*13a0*/  UIMAD.WIDE.U32 UR6, UR5, UR16, URZ ;  /* 0x00000010050672a5 */ /* 0x000fc4000f8e00ff */
[----:B------:R-:W-:Y:S02]  /*13b0*/  @UP1 USHF.R.U32.HI UR12, URZ, UR25, UR8 ;  /* 0x00000019ff0c1299 */ /* 0x000fe40008011608 */
[----:B------:R-:W-:Y:S02]  /*13c0*/  UIMAD.WIDE.U32 UR10, UR21, UR24, URZ ;  /* 0x00000018150a72a5 */ /* 0x000fe4000f8e00ff */
[----:B------:R-:W-:Y:S01]  /*13d0*/  UIMAD.WIDE.U32 UR8, UR12, UR16, URZ ;  /* 0x000000100c0872a5 */ /* 0x000fe2000f8e00ff */
[----:B------:R-:W-:Y:S01]  /*13e0*/  UMOV UR14, UR15 ;  /* 0x0000000f000e7c82 */ /* 0x000fe20008000000 */
[----:B------:R-:W-:Y:S01]  /*13f0*/  UMOV UR6, UR7 ;  /* 0x0000000700067c82 */ /* 0x000fe20008000000 */
[----:B------:R-:W-:Y:S02]  /*1400*/  USHF.R.U32.HI UR14, URZ, UR4, UR14 ;  /* 0x00000004ff0e7299 */ /* 0x000fe4000801160e */
[----:B------:R-:W-:Y:S01]  /*1410*/  @UP2 USHF.R.U32.HI UR5, URZ, UR17, UR6 ;  /* 0x00000011ff052299 */ /* 0x000fe20008011606 */
[----:B------:R-:W-:-:S02]  /*1420*/  UMOV UR10, UR11 ;  /* 0x0000000b000a7c82 */ /* 0x000fc40008000000 */
[----:B------:R-:W-:Y:S01]  /*1430*/  UMOV UR6, UR9 ;  /* 0x0000000900067c82 */ /* 0x000fe20008000000 */
[----:B------:R-:W-:Y:S02]  /*1440*/  USHF.R.U32.HI UR10, URZ, UR25, UR10 ;  /* 0x00000019ff0a7299 */ /* 0x000fe4000801160a */
[----:B------:R-:W-:Y:S02]  /*1450*/  @UP2 USHF.R.U32.HI UR12, URZ, UR17, UR6 ;  /* 0x00000011ff0c2299 */ /* 0x000fe40008011606 */
[----:B------:R-:W-:Y:S02]  /*1460*/  USEL UR4, UR20, UR14, !UP0 ;  /* 0x0000000e14047287 */ /* 0x000fe4000c000000 */
[----:B------:R-:W-:Y:S02]  /*1470*/  UIMAD UR6, UR5, UR18, URZ ;  /* 0x00000012050672a4 */ /* 0x000fe4000f8e02ff */
[----:B------:R-:W-:Y:S02]  /*1480*/  USEL UR5, UR21, UR10, !UP1 ;  /* 0x0000000a15057287 */ /* 0x000fe4000c800000 */
[----:B------:R-:W-:-:S02]  /*1490*/  UIMAD UR8, UR12, UR18, URZ ;  /* 0x000000120c0872a4 */ /* 0x000fc4000f8e02ff */
[----:B------:R-:W-:Y:S02]  /*14a0*/  UISETP.GE.AND UP0, UPT, UR4, UR6, UPT ;  /* 0x000000060400728c */ /* 0x000fe4000bf06270 */
[----:B------:R-:W-:Y:S02]  /*14b0*/  UIMAD.WIDE.U32 UR6, UR4, UR16, URZ ;  /* 0x00000010040672a5 */ /* 0x000fe4000f8e00ff */
[----:B------:R-:W-:Y:S02]  /*14c0*/  UISETP.GE.OR UP0, UPT, UR5, UR8, UP0 ;  /* 0x000000080500728c */ /* 0x000fe40008706670 */
[----:B------:R-:W-:Y:S02]  /*14d0*/  UIMAD.WIDE.U32 UR8, UR5, UR16, URZ ;  /* 0x00000010050872a5 */ /* 0x000fe4000f8e00ff */
[----:B------:R-:W-:Y:S02]  /*14e0*/  USHF.R.U32.HI UR7, URZ, UR17, UR7 ;  /* 0x00000011ff077299 */ /* 0x000fe40008011607 */
[----:B------:R-:W-:-:S02]  /*14f0*/  UIADD3 UR10, UPT, UPT, -UR4, URZ, URZ ;  /* 0x000000ff040a7290 */ /* 0x000fc4000fffe1ff */
[----:B------:R-:W-:Y:S02]  /*1500*/  USEL UR7, UR4, UR7, !UP2 ;  /* 0x0000000704077287 */ /* 0x000fe4000d000000 */
[----:B------:R-:W-:Y:S01]  /*1510*/  UIADD3 UR16, UPT, UPT, -UR5, URZ, URZ ;  /* 0x000000ff05107290 */ /* 0x000fe2000fffe1ff */
[----:B------:R-:W-:Y:S01]  /*1520*/  @!UP0 UMOV UR6, UR9 ;  /* 0x0000000900068c82 */ /* 0x000fe20008000000 */
[----:B------:R-:W-:Y:S02]  /*1530*/  UIADD3 UR8, UPT, UPT, -UR7, URZ, URZ ;  /* 0x000000ff07087290 */ /* 0x000fe4000fffe1ff */
[----:B------:R-:W-:Y:S02]  /*1540*/  @!UP0 USHF.R.U32.HI UR6, URZ, UR17, UR6 ;  /* 0x00000011ff068299 */ /* 0x000fe40008011606 */
[----:B------:R-:W-:Y:S02]  /*1550*/  UIMAD UR8, UR18, UR8, UR4 ;  /* 0x00000008120872a4 */ /* 0x000fe4000f8e0204 */
[----:B------:R-:W-:-:S02]  /*1560*/  @!UP0 USEL UR6, UR5, UR6, !UP2 ;  /* 0x0000000605068287 */ /* 0x000fc4000d000000 */
[----:B------:R-:W-:Y:S02]  /*1570*/  UIMAD UR20, UR26, UR10, UR20 ;  /* 0x0000000a1a1472a4 */ /* 0x000fe4000f8e0214 */
[----:B------:R-:W-:Y:S02]  /*1580*/  @!UP0 UIADD3 UR7, UPT, UPT, UR7, -UR6, URZ ;  /* 0x8000000607078290 */ /* 0x000fe4000fffe0ff */
[----:B------:R-:W-:Y:S02]  /*1590*/  @!UP0 UIMAD UR6, UR8, UR12, UR6 ;  /* 0x0000000c080682a4 */ /* 0x000fe4000f8e0206 */
[----:B------:R-:W-:Y:S02]  /*15a0*/  @!UP0 UIMAD UR4, UR7, UR18, UR5 ;  /* 0x00000012070482a4 */ /* 0x000fe4000f8e0205 */
[----:B------:R-:W-:Y:S02]  /*15b0*/  UIMAD UR16, UR22, UR16, UR21 ;  /* 0x00000010161072a4 */ /* 0x000fe4000f8e0215 */
[----:B------:R-:W-:Y:S01]  /*15c0*/  UIMAD UR20, UR4, UR26, UR20 ;  /* 0x0000001a041472a4 */ /* 0x000fe2000f8e0214 */
[----:B------:R-:W-:-:S02]  /*15d0*/  @!UP0 UMOV UR5, UR6 ;  /* 0x0000000600058c82 */ /* 0x000fc40008000000 */
[----:B------:R-:W-:-:S12]  /*15e0*/  UIMAD UR16, UR5, UR22, UR16 ;  /* 0x00000016051072a4 */ /* 0x000fd8000f8e0210 */
.L_x_18:
[----:B------:R-:W-:Y:S02]  /*15f0*/  UISETP.NE.AND UP1, UPT, UR23, 0x1, UPT ;  /* 0x000000011700788c */ /* 0x000fe4000bf25270 */
[----:B------:R-:W-:Y:S02]  /*1600*/  UISETP.NE.AND UP0, UPT, UR13, 0x2, UPT ;  /* 0x000000020d00788c */ /* 0x000fe4000bf05270 */
[----:B------:R-:W-:Y:S02]  /*1610*/  ULOP3.LUT UR28, UR28, 0x2000, URZ, 0xc0, !UPT ;  /* 0x000020001c1c7892 */ /* 0x000fe4000f8ec0ff */
[----:B------:R-:W-:-:S03]  /*1620*/  USHF.L.U32 UR24, UR29, UR19, URZ ;  /* 0x000000131d187299 */ /* 0x000fc600080006ff */
[----:B------:R-:W-:Y:S09]  /*1630*/  BRA.U UP1, `(.L_x_19) ;  /* 0x0000000101447547 */ /* 0x000ff2000b800000 */
[----:B------:R-:W1:Y:S01]  /*1640*/  LDCU.128 UR8, c[0x0][0xb10] ;  /* 0x00016200ff0877ac */ /* 0x000e620008000c00 */
[----:B------:R-:W2:Y:S01]  /*1650*/  LDCU UR12, c[0x0][0xb0c] ;  /* 0x00016180ff0c77ac */ /* 0x000ea20008000800 */
[----:B------:R-:W3:Y:S01]  /*1660*/  LDCU UR14, c[0x0][0xb20] ;  /* 0x00016400ff0e77ac */ /* 0x000ee20008000800 */
[----:B-1----:R-:W-:Y:S02]  /*1670*/  UIMAD.WIDE.U32 UR6, UR16, UR8, URZ ;  /* 0x00000008100672a5 */ /* 0x002fe4000f8e00ff */
[----:B------:R-:W-:Y:S02]  /*1680*/  UIMAD.WIDE.U32 UR4, UR20, UR11, URZ ;  /* 0x0000000b140472a5 */ /* 0x000fe4000f8e00ff */
[----:B--2---:R-:W-:Y:S02]  /*1690*/  UISETP.NE.AND UP2, UPT, UR12, 0x1, UPT ;  /* 0x000000010c00788c */ /* 0x004fe4000bf45270 */
[----:B------:R-:W-:Y:S01]  /*16a0*/  UISETP.NE.AND UP1, UPT, UR10, 0x1, UPT ;  /* 0x000000010a00788c */ /* 0x000fe2000bf25270 */
[----:B------:R-:W-:-:S02]  /*16b0*/  UMOV UR6, UR7 ;  /* 0x0000000700067c82 */ /* 0x000fc40008000000 */
[----:B------:R-:W-:Y:S01]  /*16c0*/  UMOV UR4, UR5 ;  /* 0x0000000500047c82 */ /* 0x000fe20008000000 */
[----:B------:R-:W-:Y:S02]  /*16d0*/  USHF.R.U32.HI UR6, URZ, UR9, UR6 ;  /* 0x00000009ff067299 */ /* 0x000fe40008011606 */
[----:B---3--:R-:W-:Y:S02]  /*16e0*/  USHF.R.U32.HI UR4, URZ, UR14, UR4 ;  /* 0x0000000eff047299 */ /* 0x008fe40008011604 */
[----:B------:R-:W-:Y:S02]  /*16f0*/  USEL UR5, UR16, UR6, !UP2 ;  /* 0x0000000610057287 */ /* 0x000fe4000d000000 */
[----:B------:R-:W-:-:S04]  /*1700*/  USEL UR4, UR20, UR4, !UP1 ;  /* 0x0000000414047287 */ /* 0x000fc8000c800000 */
[----:B------:R-:W-:Y:S02]  /*1710*/  UIADD3 UR6, UPT, UPT, -UR4, UR5, URZ ;  /* 0x0000000504067290 */ /* 0x000fe4000fffe1ff */
[----:B------:R-:W-:Y:S02]  /*1720*/  UIADD3 UR4, UPT, UPT, UR4, -UR5, URZ ;  /* 0x8000000504047290 */ /* 0x000fe4000fffe0ff */
[----:B------:R-:W-:Y:S02]  /*1730*/  UIMAD UR20, UR6, UR10, UR20 ;  /* 0x0000000a061472a4 */ /* 0x000fe4000f8e0214 */
[----:B------:R-:W-:-:S12]  /*1740*/  UIMAD UR16, UR4, UR12, UR16 ;  /* 0x0000000c041072a4 */ /* 0x000fd8000f8e0210 */
.L_x_19:
[----:B------:R-:W-:Y:S05]  /*1750*/  BRA.U !UP5, `(.L_x_20) ;  /* 0x000000010d0c7547 */ /* 0x000fea000b800000 */
[----:B------:R-:W-:Y:S01]  /*1760*/  UCGABAR_WAIT ;  /* 0x0000000000007dc7 */ /* 0x000fe20008000000 */
[----:B------:R-:W-:Y:S01]  /*1770*/  CCTL.IVALL ;  /* 0x00000000ff00798f */ /* 0x000fe20002000000 */
[----:B------:R-:W-:Y:S05]  /*1780*/  BRA `(.L_x_21) ;  /* 0x0000000000047947 */ /* 0x000fea0003800000 */
.L_x_20:
[----:B------:R-:W-:Y:S06]  /*1790*/  BAR.SYNC.DEFER_BLOCKING 0x0 ;  /* 0x0000000000007b1d */ /* 0x000fec0000010000 */
.L_x_21:
[----:B------:R-:W-:Y:S05]  /*17a0*/  BRA.U UP0, `(.L_x_22) ;  /* 0x0000001500687547 */ /* 0x000fea000b800000 */
[----:B------:R-:W1:Y:S01]  /*17b0*/  LDCU UR6, c[0x0][0x38c] ;  /* 0x00007180ff0677ac */ /* 0x000e620008000800 */
[----:B------:R-:W-:Y:S01]  /*17c0*/  PLOP3.LUT P1, PT, PT, PT, UP3, 0x80, 0x8 ;  /* 0x000000000008781c */ /* 0x000fe20003f2f038 */
[----:B------:R-:W-:Y:S01]  /*17d0*/  IMAD.MOV.U32 R12, RZ, RZ, 0x1 ;  /* 0x00000001ff0c7424 */ /* 0x000fe200078e00ff */
[----:B------:R-:W-:Y:S01]  /*17e0*/  ISETP.NE.AND P2, PT, R0, RZ, P3 ;  /* 0x000000ff0000720c */ /* 0x000fe20001f45270 */
[----:B------:R-:W-:Y:S01]  /*17f0*/  USHF.L.U32 UR7, UR21, 0x7, URZ ;  /* 0x0000000715077899 */ /* 0x000fe200080006ff */
[----:B------:R-:W-:Y:S01]  /*1800*/  PLOP3.LUT P1, PT, P1, PT, PT, 0x8, 0x80 ;  /* 0x000000000080781c */ /* 0x000fe20000f2e170 */
[----:B------:R-:W-:Y:S01]  /*1810*/  UMOV UR8, 0x400 ;  /* 0x0000040000087882 */ /* 0x000fe20000000000 */
[----:B------:R-:W-:Y:S01]  /*1820*/  UISETP.NE.AND UP1, UPT, UR13, URZ, UPT ;  /* 0x000000ff0d00728c */ /* 0x000fe2000bf25270 */
[----:B------:R-:W-:Y:S01]  /*1830*/  CS2R R10, SRZ ;  /* 0x00000000000a7805 */ /* 0x000fe2000001ff00 */
[----:B------:R-:W-:Y:S01]  /*1840*/  USHF.L.U32 UR46, UR21, 0x6, URZ ;  /* 0x00000006152e7899 */ /* 0x000fe200080006ff */
[----:B------:R-:W-:Y:S01]  /*1850*/  IMAD.MOV.U32 R9, RZ, RZ, RZ ;  /* 0x000000ffff097224 */ /* 0x000fe200078e00ff */
[----:B------:R-:W-:Y:S01]  /*1860*/  ULEA UR13, UR48, UR8, 0x18 ;  /* 0x00000008300d7291 */ /* 0x000fe2000f8ec0ff */
[----:B------:R-:W-:Y:S01]  /*1870*/  IMAD.MOV.U32 R8, RZ, RZ, 0x1 ;  /* 0x00000001ff087424 */ /* 0x000fe200078e00ff */
[----:B------:R-:W2:Y:S01]  /*1880*/  LDCU UR39, c[0x0][0x370] ;  /* 0x00006e00ff2777ac */ /* 0x000ea20008000800 */
[----:B------:R-:W-:-:S02]  /*1890*/  USEL UR21, UR43, 0x2, UP1 ;  /* 0x000000022b157887 */ /* 0x000fc40008800000 */
[----:B-1----:R-:W-:Y:S02]  /*18a0*/  UIADD3 UR5, UPT, UPT, UR6, 0x7f, URZ ;  /* 0x0000007f06057890 */ /* 0x002fe4000fffe0ff */
[----:B------:R-:W-:Y:S02]  /*18b0*/  UIADD3 UR47, UPT, UPT, UR6, 0xfe, URZ ;  /* 0x000000fe062f7890 */ /* 0x000fe4000fffe0ff */
[----:B------:R-:W-:Y:S01]  /*18c0*/  USHF.R.S32.HI UR4, URZ, 0x1f, UR5 ;  /* 0x0000001fff047899 */ /* 0x000fe20008011405 */
[----:B------:R-:W1:Y:S03]  /*18d0*/  LDCU.64 UR26, c[0x0][0x348] ;  /* 0x00006900ff1a77ac */ /* 0x000e660008000a00 */
[----:B------:R-:W-:Y:S02]  /*18e0*/  ULEA.HI UR4, UR4, UR5, URZ, 0x7 ;  /* 0x0000000504047291 */ /* 0x000fe4000f8f38ff */
[----:B------:R-:W-:-:S02]  /*18f0*/  UIADD3 UR5, UPT, UPT, UR6, -0x1, URZ ;  /* 0xffffffff06057890 */ /* 0x000fc4000fffe0ff */
[----:B------:R-:W-:Y:S02]  /*1900*/  USHF.R.S32.HI UR41, URZ, 0x7, UR4 ;  /* 0x00000007ff297899 */ /* 0x000fe40008011404 */
[----:B------:R-:W-:Y:S02]  /*1910*/  UISETP.GE.U32.AND UP2, UPT, UR5, -0xff, UPT ;  /* 0xffffff010500788c */ /* 0x000fe4000bf46070 */
[----:B------:R-:W-:Y:S02]  /*1920*/  UISETP.LT.U32.AND UP0, UPT, UR41, 0x8, UPT ;  /* 0x000000082900788c */ /* 0x000fe4000bf01070 */
[----:B------:R-:W-:Y:S02]  /*1930*/  ULOP3.LUT UR5, UR7, 0x80, URZ, 0xc0, !UPT ;  /* 0x0000008007057892 */ /* 0x000fe4000f8ec0ff */
[----:B------:R-:W-:Y:S01]  /*1940*/  USEL UR40, UR41, 0x8, UP0 ;  /* 0x0000000829287887 */ /* 0x000fe20008000000 */
[----:B------:R-:W3:Y:S03]  /*1950*/  LDCU UR38, c[0x0][0x374] ;  /* 0x00006e80ff2677ac */ /* 0x000ee60008000800 */
[----:B------:R-:W-:-:S02]  /*1960*/  UIADD3 UR4, UPT, UPT, UR40, -0x1, URZ ;  /* 0xffffffff28047890 */ /* 0x000fc4000fffe0ff */
[----:B------:R-:W-:Y:S02]  /*1970*/  @UP2 UIADD3 UR4, UPT, UPT, UR40, URZ, URZ ;  /* 0x000000ff28042290 */ /* 0x000fe4000fffe0ff */
[----:B------:R-:W-:Y:S02]  /*1980*/  ULOP3.LUT UR46, UR46, 0x40, URZ, 0xc0, !UPT ;  /* 0x000000402e2e7892 */ /* 0x000fe4000f8ec0ff */
[----:B------:R-:W-:Y:S02]  /*1990*/  UIADD3 UR30, UPT, UPT, UR13, 0x8400, UR28 ;  /* 0x000084000d1e7890 */ /* 0x000fe4000fffe01c */
[----:B------:R-:W-:Y:S02]  /*19a0*/  ULEA.HI UR44, UR28, UR5, URZ, 0x19 ;  /* 0x000000051c2c7291 */ /* 0x000fe4000f8fc8ff */
[----:B------:R-:W-:Y:S02]  /*19b0*/  UIADD3 UR45, UPT, UPT, UR41, -UR40, URZ ;  /* 0x80000028292d7290 */ /* 0x000fe4000fffe0ff */
[----:B------:R-:W-:-:S02]  /*19c0*/  UIADD3 UR29, UPT, UPT, UR4, 0x1, URZ ;  /* 0x00000001041d7890 */ /* 0x000fc4000fffe0ff */
[----:B------:R-:W-:Y:S01]  /*19d0*/  UIADD3 UR43, UPT, UPT, -UR4, URZ, URZ ;  /* 0x000000ff042b7290 */ /* 0x000fe2000fffe1ff */
[----:B-123--:R-:W-:-:S11]  /*19e0*/  UMOV UR6, URZ ;  /* 0x000000ff00067c82 */ /* 0x00efd60008000000 */
.L_x_42:
[----:B------:R-:W-:-:S09]  /*19f0*/  UISETP.NE.AND UP0, UPT, UR48, URZ, UPT ;  /* 0x000000ff3000728c */ /* 0x000fd2000bf05270 */
[----:B-1----:R-:W-:Y:S05]  /*1a00*/  BRA.U UP0, `(.L_x_23) ;  /* 0x0000000100287547 */ /* 0x002fea000b800000 */
[----:B------:R-:W-:Y:S02]  /*1a10*/  LEA R0, R9, UR13, 0x3 ;  /* 0x0000000d09007c11 */ /* 0x000fe4000f8e18ff */
[----:B------:R-:W-:-:S04]  /*1a20*/  SHF.L.U32 R3, R8, 0x1f, RZ ;  /* 0x0000001f08037819 */ /* 0x000fc800000006ff */
[----:B------:R-:W1:Y:S02]  /*1a30*/  SYNCS.PHASECHK.TRANS64.TRYWAIT P0, [R0+URZ+0x120], R3 ;  /* 0x00012003000075a7 */ /* 0x000e6400080011ff */
[----:B-1----:R-:W-:Y:S05]  /*1a40*/  @!P0 BRA `(.L_x_24) ;  /* 0x0000007400b88947 */ /* 0x002fea0003800000 */
.L_x_128:
[----:B------:R2:W-:Y:S01]  /*1a50*/  SYNCS.ARRIVE.TRANS64.A1T0 RZ, [R0+URZ+0x110], RZ ;  /* 0x000110ff00ff79a7 */ /* 0x0005e200081000ff */
[----:B------:R-:W-:-:S05]  /*1a60*/  VIADD R9, R9, 0x1 ;  /* 0x0000000109097836 */ /* 0x000fca0000000000 */
[----:B------:R-:W-:-:S04]  /*1a70*/  ISETP.NE.AND P0, PT, R9, 0x2, PT ;  /* 0x000000020900780c */ /* 0x000fc80003f05270 */
[----:B-1----:R-:W-:Y:S02]  /*1a80*/  SEL R3, RZ, 0x1, P0 ;  /* 0x00000001ff037807 */ /* 0x002fe40000000000 */
[----:B------:R-:W-:Y:S02]  /*1a90*/  SEL R9, R9, RZ, P0 ;  /* 0x000000ff09097207 */ /* 0x000fe40000000000 */
[----:B------:R-:W-:-:S07]  /*1aa0*/  LOP3.LUT R8, R8, R3, RZ, 0x3c, !PT ;  /* 0x0000000308087212 */ /* 0x000fce00078e3cff */
.L_x_23:
[----:B------:R-:W-:Y:S01]  /*1ab0*/  ULEA UR4, UR6, UR13, 0x3 ;  /* 0x0000000d06047291 */ /* 0x000fe2000f8e18ff */
[----:B--2---:R-:W-:Y:S01]  /*1ac0*/  SHF.L.U32 R0, R12, 0x1f, RZ ;  /* 0x0000001f0c007819 */ /* 0x004fe200000006ff */
[----:B------:R-:W-:Y:S02]  /*1ad0*/  UISETP.GE.U32.AND UP0, UPT, UR47, 0xff, UPT ;  /* 0x000000ff2f00788c */ /* 0x000fe4000bf06070 */
[----:B------:R-:W-:Y:S01]  /*1ae0*/  ULEA UR11, UR20, UR46, 0x7 ;  /* 0x0000002e140b7291 */ /* 0x000fe2000f8e38ff */
[----:B------:R-:W-:-:S04]  /*1af0*/  UMOV UR7, URZ ;  /* 0x000000ff00077c82 */ /* 0x000fc80008000000 */
[----:B------:R1:W2:Y:S01]  /*1b00*/  SYNCS.PHASECHK.TRANS64.TRYWAIT P0, [UR4+0x40], R0 ;  /* 0x00004000ff0075a7 */ /* 0x0002a20008001104 */
[----:B------:R-:W-:-:S04]  /*1b10*/  ULEA.HI UR4, UR16, UR16, URZ, 0x1 ;  /* 0x0000001010047291 */ /* 0x000fc8000f8f08ff */
[----:B------:R-:W-:-:S04]  /*1b20*/  USHF.L.U32 UR4, UR4, 0x7, URZ ;  /* 0x0000000704047899 */ /* 0x000fc800080006ff */
[----:B------:R-:W-:-:S04]  /*1b30*/  ULOP3.LUT UR35, UR4, 0xffffff00, URZ, 0xc0, !UPT ;  /* 0xffffff0004237892 */ /* 0x000fc8000f8ec0ff */
[----:B------:R-:W-:Y:S01]  /*1b40*/  UIADD3 UR35, UPT, UPT, UR44, UR35, URZ ;  /* 0x000000232c237290 */ /* 0x000fe2000fffe0ff */
[----:B------:R-:W-:Y:S11]  /*1b50*/  BRA.U !UP0, `(.L_x_25) ;  /* 0x0000000108c47547 */ /* 0x000ff6000b800000 */
[----:B------:R-:W-:Y:S01]  /*1b60*/  UMOV UR16, UR43 ;  /* 0x0000002b00107c82 */ /* 0x000fe20008000000 */
[----:B------:R-:W-:Y:S01]  /*1b70*/  UMOV UR4, UR6 ;  /* 0x0000000600047c82 */ /* 0x000fe20008000000 */
[----:B------:R-:W-:-:S05]  /*1b80*/  UMOV UR34, URZ ;  /* 0x000000ff00227c82 */ /* 0x000fca0008000000 */
.L_x_31:
[----:B------:R-:W-:Y:S01]  /*1b90*/  ULEA UR33, UR4, UR13, 0x3 ;  /* 0x0000000d04217291 */ /* 0x000fe2000f8e18ff */
[----:B------:R-:W-:Y:S01]  /*1ba0*/  @P3 MOV R2, 0xc000 ;  /* 0x0000c00000023802 */ /* 0x000fe20000000f00 */
[----:B--234-:R-:W-:Y:S10]  /*1bb0*/  @P0 BRA `(.L_x_26) ;  /* 0x00000000000c0947 */ /* 0x01cff40003800000 */
[----:B------:R-:W-:-:S04]  /*1bc0*/  SHF.L.U32 R3, R12, 0x1f, RZ ;  /* 0x0000001f0c037819 */ /* 0x000fc800000006ff */
[----:B------:R-:W2:Y:S02]  /*1bd0*/  SYNCS.PHASECHK.TRANS64.TRYWAIT P0, [UR33+0x40], R3 ;  /* 0x00004003ff0075a7 */ /* 0x000ea40008001121 */
[----:B--2---:R-:W-:Y:S05]  /*1be0*/  @!P0 BRA `(.L_x_27) ;  /* 0x0000007400648947 */ /* 0x004fea0003800000 */
.L_x_26:
[----:B------:R2:W-:Y:S01]  /*1bf0*/  @P3 SYNCS.ARRIVE.TRANS64 RZ, [UR33], R2 ;  /* 0x00000002ffff39a7 */ /* 0x0005e20008000021 */
[----:B------:R-:W-:Y:S02]  /*1c00*/  ULOP3.LUT UR5, UR21, 0x2, URZ, 0xfc, !UPT ;  /* 0x0000000215057892 */ /* 0x000fe4000f8efcff */
[----:B------:R-:W-:Y:S02]  /*1c10*/  UIADD3 UR16, UPT, UPT, UR16, 0x1, URZ ;  /* 0x0000000110107890 */ /* 0x000fe4000fffe0ff */
[----:B------:R-:W-:Y:S02]  /*1c20*/  UISETP.NE.AND UP0, UPT, UR5, 0x2, UPT ;  /* 0x000000020500788c */ /* 0x000fe4000bf05270 */
[----:B------:R-:W-:-:S07]  /*1c30*/  UISETP.NE.AND UP2, UPT, UR16, 0x1, UPT ;  /* 0x000000011000788c */ /* 0x000fce000bf45270 */
[----:B------:R-:W-:Y:S05]  /*1c40*/  BRA.U UP0, `(.L_x_28) ;  /* 0x0000000100047547 */ /* 0x000fea000b800000 */
[----:B------:R-:W-:Y:S05]  /*1c50*/  BPT.TRAP 0x1 ;  /* 0x000000040000795c */ /* 0x000fea0000300000 */
.L_x_28:
[----:B------:R-:W-:Y:S04]  /*1c60*/  BSSY.RECONVERGENT B0, `(.L_x_29) ;  /* 0x0000003000007945 */ /* 0x000fe80003800200 */
[----:B------:R-:W-:Y:S05]  /*1c70*/  @!P2 BRA `(.L_x_30) ;  /* 0x000000000004a947 */ /* 0x000fea0003800000 */
[----:B------:R-:W-:Y:S05]  /*1c80*/  BPT.TRAP 0x1 ;  /* 0x000000040000795c */ /* 0x000fea0000300000 */
.L_x_30:
[----:B------:R-:W-:Y:S05]  /*1c90*/  BSYNC.RECONVERGENT B0 ;  /* 0x0000000000007941 */ /* 0x000fea0003800200 */
.L_x_29:
[----:B------:R-:W-:Y:S02]  /*1ca0*/  UIADD3 UR5, UPT, UPT, UR4, 0x1, URZ ;  /* 0x0000000104057890 */ /* 0x000fe4000fffe0ff */
[----:B------:R-:W-:Y:S02]  /*1cb0*/  ULEA UR32, UR4, UR28, 0xe ;  /* 0x0000001c04207291 */ /* 0x000fe4000f8e70ff */
[----:B------:R-:W-:Y:S02]  /*1cc0*/  UISETP.NE.AND UP0, UPT, UR5, 0x8, UPT ;  /* 0x000000080500788c */ /* 0x000fe4000bf05270 */
[----:B------:R-:W-:Y:S02]  /*1cd0*/  UIADD3 UR14, UP1, UPT, UR26, 0x80, URZ ;  /* 0x000000801a0e7890 */ /* 0x000fe4000ff3e0ff */
[----:B------:R-:W-:Y:S02]  /*1ce0*/  USEL UR7, URZ, 0x1, UP0 ;  /* 0x00000001ff077887 */ /* 0x000fe40008000000 */
[----:B------:R-:W-:-:S02]  /*1cf0*/  USEL UR6, UR5, URZ, UP0 ;  /* 0x000000ff05067287 */ /* 0x000fc40008000000 */
[----:B------:R-:W-:Y:S02]  /*1d00*/  ULEA UR8, UR4, UR13, 0xd ;  /* 0x0000000d04087291 */ /* 0x000fe4000f8e68ff */
[----:B------:R-:W-:Y:S01]  /*1d10*/  ULEA UR5, UR6, UR13, 0x3 ;  /* 0x0000000d06057291 */ /* 0x000fe2000f8e18ff */
[----:B------:R-:W-:Y:S01]  /*1d20*/  LOP3.LUT R12, R12, UR7, RZ, 0x3c, !PT ;  /* 0x000000070c0c7c12 */ /* 0x000fe2000f8e3cff */
[----:B------:R-:W-:Y:S02]  /*1d30*/  UIADD3 UR4, UP0, UPT, UR26, 0x180, URZ ;  /* 0x000001801a047890 */ /* 0x000fe4000ff1e0ff */
[----:B------:R-:W-:Y:S01]  /*1d40*/  ULOP3.LUT UR33, UR33, 0xfefffff8, URZ, 0xc0, !UPT ;  /* 0xfefffff821217892 */ /* 0x000fe2000f8ec0ff */
[----:B-1----:R-:W-:Y:S01]  /*1d50*/  SHF.L.U32 R0, R12, 0x1f, RZ ;  /* 0x0000001f0c007819 */ /* 0x002fe200000006ff */
[----:B------:R-:W-:Y:S02]  /*1d60*/  UIADD3.X UR15, UPT, UPT, URZ, UR27, URZ, UP1, !UPT ;  /* 0x0000001bff0f7290 */ /* 0x000fe40008ffe4ff */
[----:B------:R-:W-:Y:S01]  /*1d70*/  UIADD3 UR32, UPT, UPT, UR13, 0x8400, UR32 ;  /* 0x000084000d207890 */ /* 0x000fe2000fffe020 */
[----:B------:R3:W4:Y:S01]  /*1d80*/  SYNCS.PHASECHK.TRANS64.TRYWAIT P0, [UR5+0x40], R0 ;  /* 0x00004000ff0075a7 */ /* 0x0007220008001105 */
[----:B------:R-:W-:-:S02]  /*1d90*/  UPRMT UR7, URZ, 0x5410, UR24 ;  /* 0x00005410ff077896 */ /* 0x000fc40008000018 */
[----:B------:R-:W-:Y:S02]  /*1da0*/  UIADD3 UR8, UPT, UPT, UR8, 0x28400, URZ ;  /* 0x0002840008087890 */ /* 0x000fe4000fffe0ff */
[----:B------:R-:W-:Y:S01]  /*1db0*/  UIADD3.X UR5, UPT, UPT, URZ, UR27, URZ, UP0, !UPT ;  /* 0x0000001bff057290 */ /* 0x000fe200087fe4ff */
[----:B------:R-:W-:Y:S01]  /*1dc0*/  UMOV UR18, 0x0 ;  /* 0x0000000000127882 */ /* 0x000fe20000000000 */
[----:B------:R-:W-:Y:S01]  /*1dd0*/  UMOV UR19, 0x10000000 ;  /* 0x1000000000137882 */ /* 0x000fe20000000000 */
[----:B------:R-:W-:Y:S01]  /*1de0*/  UMOV UR10, UR34 ;  /* 0x00000022000a7c82 */ /* 0x000fe20008000000 */
[----:B------:R-:W-:Y:S01]  /*1df0*/  UMOV UR12, UR36 ;  /* 0x00000024000c7c82 */ /* 0x000fe20008000000 */
[----:B------:R-:W-:Y:S01]  /*1e00*/  UMOV UR9, UR33 ;  /* 0x0000002100097c82 */ /* 0x000fe20008000000 */
[----:B------:R1:W-:Y:S03]  /*1e10*/  UTMALDG.3D.MULTICAST.2CTA [UR32], [UR14], UR7, desc[UR18] ;  /* 0x000012200e0073b4 */ /* 0x0003e60008211807 */
[----:B------:R2:W-:Y:S01]  /*1e20*/  UTMALDG.3D.2CTA [UR8], [UR4], desc[UR18] ;  /* 0x00001208040075b4 */ /* 0x0005e20008211000 */
[----:B-1----:R-:W-:Y:S01]  /*1e30*/  UIADD3 UR34, UPT, UPT, UR34, 0x80, URZ ;  /* 0x0000008022227890 */ /* 0x002fe2000fffe0ff */
[----:B------:R-:W-:Y:S01]  /*1e40*/  UMOV UR7, UR29 ;  /* 0x0000001d00077c82 */ /* 0x000fe20008000000 */
[----:B--2---:R-:W-:Y:S01]  /*1e50*/  UMOV UR4, UR6 ;  /* 0x0000000600047c82 */ /* 0x004fe20008000000 */
[----:B------:R-:W-:Y:S09]  /*1e60*/  BRA.U UP2, `(.L_x_31) ;  /* 0xfffffffd02487547 */ /* 0x000ff2000b83ffff */
.L_x_25:
[----:B------:R-:W-:Y:S01]  /*1e70*/  ULEA UR4, UR6, UR13, 0x3 ;  /* 0x0000000d06047291 */ /* 0x000fe2000f8e18ff */
[----:B-1-3--:R-:W-:Y:S01]  /*1e80*/  SHF.L.U32 R0, R12, 0x1f, RZ ;  /* 0x0000001f0c007819 */ /* 0x00afe200000006ff */
[----:B------:R-:W-:Y:S01]  /*1e90*/  @!P1 SYNCS.ARRIVE.TRANS64.A1T0 RZ, [UR13+0xa8], RZ ;  /* 0x0000a8ffffff99a7 */ /* 0x000fe2000810000d */
[----:B------:R-:W-:-:S06]  /*1ea0*/  UISETP.GT.AND UP0, UPT, UR41, UR40, UPT ;  /* 0x000000282900728c */ /* 0x000fcc000bf04270 */
[----:B--2-4-:R1:W2:Y:S03]  /*1eb0*/  SYNCS.PHASECHK.TRANS64.TRYWAIT P0, [UR4+0x40], R0 ;  /* 0x00004000ff0075a7 */ /* 0x0142a60008001104 */
[----:B------:R-:W-:Y:S05]  /*1ec0*/  BRA.U !UP0, `(.L_x_32) ;  /* 0x0000000108c07547 */ /* 0x000fea000b800000 */
[----:B------:R-:W-:Y:S01]  /*1ed0*/  UIADD3 UR25, UPT, UPT, UR45, UR7, URZ ;  /* 0x000000072d197290 */ /* 0x000fe2000fffe0ff */
[----:B------:R-:W-:-:S11]  /*1ee0*/  UMOV UR4, UR6 ;  /* 0x0000000600047c82 */ /* 0x000fd60008000000 */
.L_x_38:
[----:B------:R-:W-:Y:S01]  /*1ef0*/  ULEA UR17, UR4, UR13, 0x3 ;  /* 0x0000000d04117291 */ /* 0x000fe2000f8e18ff */
[----:B--2---:R-:W-:Y:S01]  /*1f00*/  @P3 MOV R2, 0xc000 ;  /* 0x0000c00000023802 */ /* 0x004fe20000000f00 */
[----:B--2-4-:R-:W-:Y:S10]  /*1f10*/  @P0 BRA `(.L_x_33) ;  /* 0x00000000000c0947 */ /* 0x014ff40003800000 */
[----:B------:R-:W-:-:S04]  /*1f20*/  SHF.L.U32 R3, R12, 0x1f, RZ ;  /* 0x0000001f0c037819 */ /* 0x000fc800000006ff */
[----:B------:R-:W2:Y:S02]  /*1f30*/  SYNCS.PHASECHK.TRANS64.TRYWAIT P0, [UR17+0x40], R3 ;  /* 0x00004003ff0075a7 */ /* 0x000ea40008001111 */
[----:B--2---:R-:W-:Y:S05]  /*1f40*/  @!P0 BRA `(.L_x_34) ;  /* 0x0000007000a48947 */ /* 0x004fea0003800000 */
.L_x_33:
[----:B------:R2:W-:Y:S01]  /*1f50*/  @P3 SYNCS.ARRIVE.TRANS64 RZ, [UR17], R2 ;  /* 0x00000002ffff39a7 */ /* 0x0005e20008000011 */
[----:B------:R-:W-:-:S04]  /*1f60*/  ULOP3.LUT UR5, UR21, 0x2, URZ, 0xfc, !UPT ;  /* 0x0000000215057892 */ /* 0x000fc8000f8efcff */
[----:B------:R-:W-:-:S09]  /*1f70*/  UISETP.NE.AND UP0, UPT, UR5, 0x2, UPT ;  /* 0x000000020500788c */ /* 0x000fd2000bf05270 */
[----:B------:R-:W-:Y:S05]  /*1f80*/  BRA.U UP0, `(.L_x_35) ;  /* 0x0000000100047547 */ /* 0x000fea000b800000 */
[----:B------:R-:W-:Y:S05]  /*1f90*/  BPT.TRAP 0x1 ;  /* 0x000000040000795c */ /* 0x000fea0000300000 */
.L_x_35:
[----:B------:R-:W-:Y:S04]  /*1fa0*/  BSSY.RECONVERGENT B0, `(.L_x_36) ;  /* 0x0000003000007945 */ /* 0x000fe80003800200 */
[----:B------:R-:W-:Y:S05]  /*1fb0*/  @!P2 BRA `(.L_x_37) ;  /* 0x000000000004a947 */ /* 0x000fea0003800000 */
[----:B------:R-:W-:Y:S05]  /*1fc0*/  BPT.TRAP 0x1 ;  /* 0x000000040000795c */ /* 0x000fea0000300000 */
.L_x_37:
[----:B------:R-:W-:Y:S05]  /*1fd0*/  BSYNC.RECONVERGENT B0 ;  /* 0x0000000000007941 */ /* 0x000fea0003800200 */
.L_x_36:
[----:B------:R-:W-:Y:S02]  /*1fe0*/  UIADD3 UR5, UPT, UPT, UR4, 0x1, URZ ;  /* 0x0000000104057890 */ /* 0x000fe4000fffe0ff */
[----:B------:R-:W-:Y:S02]  /*1ff0*/  UIADD3 UR14, UP1, UPT, UR26, 0x80, URZ ;  /* 0x000000801a0e7890 */ /* 0x000fe4000ff3e0ff */
[----:B------:R-:W-:Y:S02]  /*2000*/  UISETP.NE.AND UP0, UPT, UR5, 0x8, UPT ;  /* 0x000000080500788c */ /* 0x000fe4000bf05270 */
[----:B------:R-:W-:Y:S02]  /*2010*/  ULEA UR16, UR4, UR30, 0xe ;  /* 0x0000001e04107291 */ /* 0x000fe4000f8e70ff */
[----:B------:R-:W-:Y:S02]  /*2020*/  USEL UR8, URZ, 0x1, UP0 ;  /* 0x00000001ff087887 */ /* 0x000fe40008000000 */
[----:B------:R-:W-:-:S02]  /*2030*/  USEL UR6, UR5, URZ, UP0 ;  /* 0x000000ff05067287 */ /* 0x000fc40008000000 */
[----:B------:R-:W-:Y:S02]  /*2040*/  UIADD3 UR22, UP0, UPT, UR26, 0x180, URZ ;  /* 0x000001801a167890 */ /* 0x000fe4000ff1e0ff */
[----:B------:R-:W-:Y:S01]  /*2050*/  LOP3.LUT R12, R12, UR8, RZ, 0x3c, !PT ;  /* 0x000000080c0c7c12 */ /* 0x000fe2000f8e3cff */
[----:B------:R-:W-:Y:S02]  /*2060*/  ULEA UR8, UR4, UR13, 0xd ;  /* 0x0000000d04087291 */ /* 0x000fe4000f8e68ff */
[----:B------:R-:W-:Y:S01]  /*2070*/  ULEA UR5, UR6, UR13, 0x3 ;  /* 0x0000000d06057291 */ /* 0x000fe2000f8e18ff */
[----:B-1----:R-:W-:Y:S01]  /*2080*/  SHF.L.U32 R0, R12, 0x1f, RZ ;  /* 0x0000001f0c007819 */ /* 0x002fe200000006ff */
[----:B------:R-:W-:Y:S02]  /*2090*/  USHF.L.U32 UR18, UR7, 0x7, URZ ;  /* 0x0000000707127899 */ /* 0x000fe400080006ff */
[----:B------:R-:W-:Y:S02]  /*20a0*/  ULOP3.LUT UR17, UR17, 0xfefffff8, URZ, 0xc0, !UPT ;  /* 0xfefffff811117892 */ /* 0x000fe4000f8ec0ff */
[----:B------:R-:W-:-:S02]  /*20b0*/  UIADD3.X UR15, UPT, UPT, URZ, UR27, URZ, UP1, !UPT ;  /* 0x0000001bff0f7290 */ /* 0x000fc40008ffe4ff */
[----:B------:R-:W-:Y:S01]  /*20c0*/  UPRMT UR4, URZ, 0x5410, UR24 ;  /* 0x00005410ff047896 */ /* 0x000fe20008000018 */
[----:B------:R3:W4:Y:S01]  /*20d0*/  SYNCS.PHASECHK.TRANS64.TRYWAIT P0, [UR5+0x40], R0 ;  /* 0x00004000ff0075a7 */ /* 0x0007220008001105 */
[----:B------:R-:W-:Y:S02]  /*20e0*/  UIADD3 UR8, UPT, UPT, UR8, 0x28400, URZ ;  /* 0x0002840008087890 */ /* 0x000fe4000fffe0ff */
[----:B------:R-:W-:Y:S01]  /*20f0*/  UIADD3.X UR23, UPT, UPT, URZ, UR27, URZ, UP0, !UPT ;  /* 0x0000001bff177290 */ /* 0x000fe200087fe4ff */
[----:B------:R-:W-:Y:S01]  /*2100*/  UMOV UR32, 0x0 ;  /* 0x0000000000207882 */ /* 0x000fe20000000000 */
[----:B------:R-:W-:Y:S01]  /*2110*/  UMOV UR33, 0x10000000 ;  /* 0x1000000000217882 */ /* 0x000fe20000000000 */
[----:B------:R-:W-:Y:S01]  /*2120*/  UMOV UR19, UR35 ;  /* 0x0000002300137c82 */ /* 0x000fe20008000000 */
[----:B------:R-:W-:Y:S01]  /*2130*/  UMOV UR20, UR36 ;  /* 0x0000002400147c82 */ /* 0x000fe20008000000 */
[----:B------:R-:W-:Y:S01]  /*2140*/  UMOV UR12, UR36 ;  /* 0x00000024000c7c82 */ /* 0x000fe20008000000 */
[----:B------:R-:W-:Y:S01]  /*2150*/  UMOV UR9, UR17 ;  /* 0x0000001100097c82 */ /* 0x000fe20008000000 */
[----:B------:R-:W-:Y:S01]  /*2160*/  UMOV UR10, UR18 ;  /* 0x00000012000a7c82 */ /* 0x000fe20008000000 */
[----:B------:R1:W-:Y:S01]  /*2170*/  UTMALDG.3D.MULTICAST.2CTA [UR16], [UR14], UR4, desc[UR32] ;  /* 0x000020100e0073b4 */ /* 0x0003e20008211804 */
[----:B------:R-:W-:-:S04]  /*2180*/  UIADD3 UR7, UPT, UPT, UR7, 0x1, URZ ;  /* 0x0000000107077890 */ /* 0x000fc8000fffe0ff */
[----:B------:R-:W-:Y:S01]  /*2190*/  UISETP.NE.AND UP0, UPT, UR7, UR25, UPT ;  /* 0x000000190700728c */ /* 0x000fe2000bf05270 */
[----:B------:R3:W-:Y:S01]  /*21a0*/  UTMALDG.3D.2CTA [UR8], [UR22], desc[UR32] ;  /* 0x00002008160075b4 */ /* 0x0007e20008211000 */
[----:B-1----:R-:W-:-:S07]  /*21b0*/  UMOV UR4, UR6 ;  /* 0x0000000600047c82 */ /* 0x002fce0008000000 */
[----:B---3--:R-:W-:Y:S05]  /*21c0*/  BRA.U UP0, `(.L_x_38) ;  /* 0xfffffffd00487547 */ /* 0x008fea000b83ffff */
.L_x_32:
[C---:B------:R-:W-:Y:S01]  /*21d0*/  LEA R3, R11.reuse, UR13, 0x3 ;  /* 0x0000000d0b037c11 */ /* 0x040fe2000f8e18ff */
[----:B------:R-:W-:Y:S01]  /*21e0*/  NOP ;  /* 0x0000000000007918 */ /* 0x000fe20000000000 */
[----:B-1----:R-:W-:Y:S02]  /*21f0*/  SHF.L.U32 R0, R10, 0x1f, RZ ;  /* 0x0000001f0a007819 */ /* 0x002fe400000006ff */
[----:B------:R-:W-:Y:S02]  /*2200*/  LEA R5, R11, UR13, 0x4 ;  /* 0x0000000d0b057c11 */ /* 0x000fe4000f8e20ff */
[----:B--2-4-:R-:W1:Y:S02]  /*2210*/  SYNCS.PHASECHK.TRANS64.TRYWAIT P0, [R3+URZ+0xb0], R0 ;  /* 0x0000b000030075a7 */ /* 0x014e6400080011ff */
[----:B-1----:R-:W-:Y:S05]  /*2220*/  @!P0 BRA `(.L_x_39) ;  /* 0x0000007000048947 */ /* 0x002fea0003800000 */
.L_x_131:
[----:B------:R-:W2:Y:S01]  /*2230*/  LDS.128 R4, [R5+0x140] ;  /* 0x0001400005047984 */ /* 0x000ea20000000c00 */
[----:B------:R-:W-:Y:S01]  /*2240*/  UISETP.GE.AND UP0, UPT, UR42, 0x1, UPT ;  /* 0x000000012a00788c */ /* 0x000fe2000bf06270 */
[----:B------:R-:W-:Y:S01]  /*2250*/  @!PT LDS RZ, [RZ] ;  /* 0x00000000fffff984 */ /* 0x000fe20000000800 */
[----:B------:R-:W-:Y:S01]  /*2260*/  @!PT LDS RZ, [RZ] ;  /* 0x00000000fffff984 */ /* 0x000fe20000000800 */
[----:B------:R-:W-:Y:S01]  /*2270*/  @!PT LDS RZ, [RZ] ;  /* 0x00000000fffff984 */ /* 0x000fe20000000800 */
[----:B------:R-:W-:Y:S01]  /*2280*/  @!PT LDS RZ, [RZ] ;  /* 0x00000000fffff984 */ /* 0x000fe20000000800 */
[----:B------:R3:W-:Y:S06]  /*2290*/  MEMBAR.ALL.CTA ;  /* 0x0000000000007992 */ /* 0x0007ec0000008000 */
[----:B---3--:R-:W3:Y:S01]  /*22a0*/  FENCE.VIEW.ASYNC.S ;  /* 0x00000000000073c6 */ /* 0x008ee20000000000 */
[----:B--2---:R-:W-:-:S13]  /*22b0*/  LOP3.LUT P0, RZ, R6, 0x1, RZ, 0xc0, !PT ;  /* 0x0000000106ff7812 */ /* 0x004fda000780c0ff */
[----:B---3--:R-:W-:Y:S01]  /*22c0*/  VOTEU.ANY UP1, P0 ;  /* 0x0000000000ff7886 */ /* 0x008fe20000020100 */
[----:B------:R-:W-:-:S13]  /*22d0*/  PLOP3.LUT P0, PT, PT, PT, UP1, 0x80, 0x8 ;  /* 0x000000000008781c */ /* 0x000fda0003f0f018 */
[----:B-1----:R-:W-:Y:S02]  /*22e0*/  @P0 LOP3.LUT R0, R5, 0xffff, RZ, 0xc0, !PT ;  /* 0x0000ffff05000812 */ /* 0x002fe400078ec0ff */
[----:B------:R-:W-:Y:S02]  /*22f0*/  @P0 MOV R2, R4 ;  /* 0x0000000400020202 */ /* 0x000fe40000000f00 */
[----:B------:R-:W-:Y:S01]  /*2300*/  @P0 R2UR UR5, R0 ;  /* 0x00000000000502ca */ /* 0x000fe200000e0000 */
[----:B------:R-:W-:Y:S01]  /*2310*/  VIADD R0, R3, 0xc0 ;  /* 0x000000c003007836 */ /* 0x000fe20000000000 */
[----:B------:R-:W-:Y:S02]  /*2320*/  @P0 SHF.R.U32.HI R4, RZ, 0x10, R5 ;  /* 0x00000010ff040819 */ /* 0x000fe40000011605 */
[----:B------:R-:W-:Y:S02]  /*2330*/  @P0 R2UR UR7, R2 ;  /* 0x00000000020702ca */ /* 0x000fe400000e0000 */
[----:B------:R-:W-:-:S02]  /*2340*/  PRMT R0, RZ, 0x654, R0 ;  /* 0x00000654ff007816 */ /* 0x000fc40000000000 */
[----:B------:R-:W-:Y:S02]  /*2350*/  @P0 R2UR UR4, R4 ;  /* 0x00000000040402ca */ /* 0x000fe400000e0000 */
[----:B------:R1:W-:Y:S03]  /*2360*/  SYNCS.ARRIVE.TRANS64.RED.A1T0 RZ, [R0+URZ], RZ ;  /* 0x000000ff00ff79a7 */ /* 0x0003e600081004ff */
[----:B------:R-:W-:-:S04]  /*2370*/  @UP1 UMOV UR31, UR5 ;  /* 0x00000005001f1c82 */ /* 0x000fc80008000000 */
[----:B------:R-:W-:-:S04]  /*2380*/  @UP1 UMOV UR37, UR7 ;  /* 0x0000000700251c82 */ /* 0x000fc80008000000 */
[----:B------:R-:W-:Y:S01]  /*2390*/  @UP1 UMOV UR36, UR4 ;  /* 0x0000000400241c82 */ /* 0x000fe20008000000 */
[----:B------:R-:W-:Y:S05]  /*23a0*/  BRA.U !UP0, `(.L_x_40) ;  /* 0x0000000108d47547 */ /* 0x000fea000b800000 */
[----:B------:R-:W2:Y:S01]  /*23b0*/  LDCU.128 UR16, c[0x0][0xb10] ;  /* 0x00016200ff1077ac */ /* 0x000ea20008000c00 */
[----:B------:R-:W3:Y:S01]  /*23c0*/  LDCU UR12, c[0x0][0xb20] ;  /* 0x00016400ff0c77ac */ /* 0x000ee20008000800 */
[----:B------:R-:W4:Y:S01]  /*23d0*/  LDCU UR20, c[0x0][0xb0c] ;  /* 0x00016180ff1477ac */ /* 0x000f220008000800 */
[----:B------:R-:W1:Y:S01]  /*23e0*/  LDCU.64 UR8, c[0x0][0xb28] ;  /* 0x00016500ff0877ac */ /* 0x000e620008000a00 */
[----:B------:R-:W-:Y:S02]  /*23f0*/  UISETP.NE.AND UP3, UPT, UR42, 0x1, UPT ;  /* 0x000000012a00788c */ /* 0x000fe4000bf65270 */
[----:B--2---:R-:W-:Y:S02]  /*2400*/  UIMAD.WIDE.U32 UR10, UR38, UR19, URZ ;  /* 0x00000013260a72a5 */ /* 0x004fe4000f8e00ff */
[----:B------:R-:W-:Y:S02]  /*2410*/  UIMAD.WIDE.U32 UR4, UR39, UR16, URZ ;  /* 0x00000010270472a5 */ /* 0x000fe4000f8e00ff */
[----:B------:R-:W-:-:S02]  /*2420*/  UISETP.NE.AND UP0, UPT, UR18, 0x1, UPT ;  /* 0x000000011200788c */ /* 0x000fc4000bf05270 */
[----:B------:R-:W-:Y:S01]  /*2430*/  UIMAD.WIDE.U32 UR22, UR31, UR19, URZ ;  /* 0x000000131f1672a5 */ /* 0x000fe2000f8e00ff */
[----:B------:R-:W-:Y:S02]  /*2440*/  UMOV UR10, UR11 ;  /* 0x0000000b000a7c82 */ /* 0x000fe40008000000 */
[----:B------:R-:W-:Y:S01]  /*2450*/  UMOV UR4, UR5 ;  /* 0x0000000500047c82 */ /* 0x000fe20008000000 */
[----:B---3--:R-:W-:Y:S02]  /*2460*/  USHF.R.U32.HI UR10, URZ, UR12, UR10 ;  /* 0x0000000cff0a7299 */ /* 0x008fe4000801160a */
[----:B----4-:R-:W-:Y:S02]  /*2470*/  UISETP.NE.AND UP2, UPT, UR20, 0x1, UPT ;  /* 0x000000011400788c */ /* 0x010fe4000bf45270 */
[----:B------:R-:W-:Y:S02]  /*2480*/  USHF.R.U32.HI UR4, URZ, UR17, UR4 ;  /* 0x00000011ff047299 */ /* 0x000fe40008011604 */
[----:B------:R-:W-:-:S02]  /*2490*/  USEL UR5, UR38, UR10, !UP0 ;  /* 0x0000000a26057287 */ /* 0x000fc4000c000000 */
[----:B------:R-:W-:Y:S02]  /*24a0*/  USEL UR7, UR39, UR4, !UP2 ;  /* 0x0000000427077287 */ /* 0x000fe4000d000000 */
[----:B-1----:R-:W-:Y:S01]  /*24b0*/  UIMAD.WIDE.U32 UR10, UR5, UR8, URZ ;  /* 0x00000008050a72a5 */ /* 0x002fe2000f8e00ff */
[----:B------:R-:W-:Y:S01]  /*24c0*/  UMOV UR4, UR23 ;  /* 0x0000001700047c82 */ /* 0x000fe20008000000 */
[----:B------:R-:W-:Y:S02]  /*24d0*/  UIMAD.WIDE.U32 UR14, UR37, UR16, URZ ;  /* 0x00000010250e72a5 */ /* 0x000fe4000f8e00ff */
[----:B------:R-:W-:-:S03]  /*24e0*/  UIMAD.WIDE.U32 UR22, UR7, UR8, URZ ;  /* 0x00000008071672a5 */ /* 0x000fc6000f8e00ff */
[----:B------:R-:W-:Y:S01]  /*24f0*/  UMOV UR10, UR11 ;  /* 0x0000000b000a7c82 */ /* 0x000fe20008000000 */
[----:B------:R-:W-:Y:S02]  /*2500*/  USHF.R.U32.HI UR4, URZ, UR12, UR4 ;  /* 0x0000000cff047299 */ /* 0x000fe40008011604 */
[----:B------:R-:W-:Y:S01]  /*2510*/  @UP3 USHF.R.U32.HI UR5, URZ, UR9, UR10 ;  /* 0x00000009ff053299 */ /* 0x000fe2000801160a */
[----:B------:R-:W-:Y:S01]  /*2520*/  UMOV UR14, UR15 ;  /* 0x0000000f000e7c82 */ /* 0x000fe20008000000 */
[----:B------:R-:W-:Y:S01]  /*2530*/  UMOV UR22, UR23 ;  /* 0x0000001700167c82 */ /* 0x000fe20008000000 */
[----:B------:R-:W-:Y:S02]  /*2540*/  USHF.R.U32.HI UR17, URZ, UR17, UR14 ;  /* 0x00000011ff117299 */ /* 0x000fe4000801160e */
[----:B------:R-:W-:Y:S02]  /*2550*/  USEL UR4, UR31, UR4, !UP0 ;  /* 0x000000041f047287 */ /* 0x000fe4000c000000 */
[----:B------:R-:W-:-:S02]  /*2560*/  @UP3 USHF.R.U32.HI UR7, URZ, UR9, UR22 ;  /* 0x00000009ff073299 */ /* 0x000fc40008011616 */
[----:B------:R-:W-:Y:S02]  /*2570*/  UIMAD UR10, UR42, UR5, URZ ;  /* 0x000000052a0a72a4 */ /* 0x000fe4000f8e02ff */
[----:B------:R-:W-:Y:S02]  /*2580*/  USEL UR5, UR37, UR17, !UP2 ;  /* 0x0000001125057287 */ /* 0x000fe4000d000000 */
[----:B------:R-:W-:Y:S02]  /*2590*/  UIMAD UR12, UR42, UR7, URZ ;  /* 0x000000072a0c72a4 */ /* 0x000fe4000f8e02ff */
[----:B------:R-:W-:Y:S02]  /*25a0*/  UISETP.GE.AND UP0, UPT, UR4, UR10, UPT ;  /* 0x0000000a0400728c */ /* 0x000fe4000bf06270 */
[----:B------:R-:W-:Y:S02]  /*25b0*/  UIMAD.WIDE.U32 UR10, UR4, UR8, URZ ;  /* 0x00000008040a72a5 */ /* 0x000fe4000f8e00ff */
[----:B------:R-:W-:-:S02]  /*25c0*/  UISETP.GE.OR UP0, UPT, UR5, UR12, UP0 ;  /* 0x0000000c0500728c */ /* 0x000fc40008706670 */
[----:B------:R-:W-:Y:S02]  /*25d0*/  UIMAD.WIDE.U32 UR14, UR5, UR8, URZ ;  /* 0x00000008050e72a5 */ /* 0x000fe4000f8e00ff */
[----:B------:R-:W-:Y:S01]  /*25e0*/  UIADD3 UR12, UPT, UPT, -UR5, URZ, URZ ;  /* 0x000000ff050c7290 */ /* 0x000fe2000fffe1ff */
[----:B------:R-:W-:Y:S01]  /*25f0*/  UMOV UR10, UR11 ;  /* 0x0000000b000a7c82 */ /* 0x000fe20008000000 */
[----:B------:R-:W-:Y:S02]  /*2600*/  UIADD3 UR11, UPT, UPT, -UR4, URZ, URZ ;  /* 0x000000ff040b7290 */ /* 0x000fe4000fffe1ff */
[----:B------:R-:W-:-:S03]  /*2610*/  USHF.R.U32.HI UR10, URZ, UR9, UR10 ;  /* 0x00000009ff0a7299 */ /* 0x000fc6000801160a */
[----:B------:R-:W-:Y:S01]  /*2620*/  @!UP0 UMOV UR8, UR15 ;  /* 0x0000000f00088c82 */ /* 0x000fe20008000000 */
[----:B------:R-:W-:Y:S02]  /*2630*/  UIMAD UR11, UR18, UR11, UR31 ;  /* 0x0000000b120b72a4 */ /* 0x000fe4000f8e021f */
[----:B------:R-:W-:Y:S02]  /*2640*/  USEL UR10, UR4, UR10, !UP3 ;  /* 0x0000000a040a7287 */ /* 0x000fe4000d800000 */
[----:B------:R-:W-:Y:S02]  /*2650*/  @!UP0 USHF.R.U32.HI UR8, URZ, UR9, UR8 ;  /* 0x00000009ff088299 */ /* 0x000fe40008011608 */
[----:B------:R-:W-:Y:S02]  /*2660*/  UIADD3 UR9, UPT, UPT, -UR10, URZ, URZ ;  /* 0x000000ff0a097290 */ /* 0x000fe4000fffe1ff */
[----:B------:R-:W-:Y:S02]  /*2670*/  @!UP0 USEL UR8, UR5, UR8, !UP3 ;  /* 0x0000000805088287 */ /* 0x000fe4000d800000 */
[----:B------:R-:W-:-:S02]  /*2680*/  UIMAD UR9, UR42, UR9, UR4 ;  /* 0x000000092a0972a4 */ /* 0x000fc4000f8e0204 */
[----:B------:R-:W-:Y:S02]  /*2690*/  @!UP0 UIADD3 UR10, UPT, UPT, UR10, -UR8, URZ ;  /* 0x800000080a0a8290 */ /* 0x000fe4000fffe0ff */
[----:B------:R-:W-:Y:S02]  /*26a0*/  @!UP0 UIMAD UR8, UR9, UR7, UR8 ;  /* 0x00000007090882a4 */ /* 0x000fe4000f8e0208 */
[----:B------:R-:W-:Y:S02]  /*26b0*/  @!UP0 UIMAD UR4, UR42, UR10, UR5 ;  /* 0x0000000a2a0482a4 */ /* 0x000fe4000f8e0205 */
[----:B------:R-:W-:Y:S02]  /*26c0*/  UIMAD UR7, UR20, UR12, UR37 ;  /* 0x0000000c140772a4 */ /* 0x000fe4000f8e0225 */
[----:B------:R-:W-:Y:S01]  /*26d0*/  UIMAD UR31, UR4, UR18, UR11 ;  /* 0x00000012041f72a4 */ /* 0x000fe2000f8e020b */
[----:B------:R-:W-:Y:S02]  /*26e0*/  @!UP0 UMOV UR5, UR8 ;  /* 0x0000000800058c82 */ /* 0x000fe40008000000 */
[----:B------:R-:W-:-:S12]  /*26f0*/  UIMAD UR37, UR5, UR20, UR7 ;  /* 0x00000014052572a4 */ /* 0x000fd8000f8e0207 */
.L_x_40:
[----:B------:R-:W2:Y:S02]  /*2700*/  LDCU UR4, c[0x0][0xb30] ;  /* 0x00016600ff0477ac */ /* 0x000ea40008000800 */
[----:B--2---:R-:W-:-:S09]  /*2710*/  UISETP.NE.AND UP0, UPT, UR4, 0x1, UPT ;  /* 0x000000010400788c */ /* 0x004fd2000bf05270 */
[----:B------:R-:W-:Y:S05]  /*2720*/  BRA.U UP0, `(.L_x_41) ;  /* 0x0000000100447547 */ /* 0x000fea000b800000 */
[----:B------:R-:W2:Y:S01]  /*2730*/  LDCU.128 UR16, c[0x0][0xb10] ;  /* 0x00016200ff1077ac */ /* 0x000ea20008000c00 */
[----:B------:R-:W3:Y:S01]  /*2740*/  LDCU UR10, c[0x0][0xb0c] ;  /* 0x00016180ff0a77ac */ /* 0x000ee20008000800 */
[----:B------:R-:W4:Y:S01]  /*2750*/  LDCU UR7, c[0x0][0xb20] ;  /* 0x00016400ff0777ac */ /* 0x000f220008000800 */
[----:B--2---:R-:W-:Y:S02]  /*2760*/  UIMAD.WIDE.U32 UR8, UR37, UR16, URZ ;  /* 0x00000010250872a5 */ /* 0x004fe4000f8e00ff */
[----:B------:R-:W-:Y:S02]  /*2770*/  UIMAD.WIDE.U32 UR4, UR31, UR19, URZ ;  /* 0x000000131f0472a5 */ /* 0x000fe4000f8e00ff */
[----:B---3--:R-:W-:Y:S02]  /*2780*/  UISETP.NE.AND UP2, UPT, UR10, 0x1, UPT ;  /* 0x000000010a00788c */ /* 0x008fe4000bf45270 */
[----:B------:R-:W-:Y:S01]  /*2790*/  UISETP.NE.AND UP0, UPT, UR18, 0x1, UPT ;  /* 0x000000011200788c */ /* 0x000fe2000bf05270 */
[----:B------:R-:W-:-:S02]  /*27a0*/  UMOV UR8, UR9 ;  /* 0x0000000900087c82 */ /* 0x000fc40008000000 */
[----:B------:R-:W-:Y:S01]  /*27b0*/  UMOV UR4, UR5 ;  /* 0x0000000500047c82 */ /* 0x000fe20008000000 */
[----:B------:R-:W-:Y:S02]  /*27c0*/  USHF.R.U32.HI UR17, URZ, UR17, UR8 ;  /* 0x00000011ff117299 */ /* 0x000fe40008011608 */
[----:B----4-:R-:W-:Y:S02]  /*27d0*/  USHF.R.U32.HI UR4, URZ, UR7, UR4 ;  /* 0x00000007ff047299 */ /* 0x010fe40008011604 */
[----:B------:R-:W-:Y:S02]  /*27e0*/  USEL UR5, UR37, UR17, !UP2 ;  /* 0x0000001125057287 */ /* 0x000fe4000d000000 */
[----:B------:R-:W-:-:S04]  /*27f0*/  USEL UR4, UR31, UR4, !UP0 ;  /* 0x000000041f047287 */ /* 0x000fc8000c000000 */
[----:B------:R-:W-:Y:S02]  /*2800*/  UIADD3 UR7, UPT, UPT, UR5, -UR4, URZ ;  /* 0x8000000405077290 */ /* 0x000fe4000fffe0ff */
[----:B------:R-:W-:Y:S02]  /*2810*/  UIADD3 UR4, UPT, UPT, -UR5, UR4, URZ ;  /* 0x0000000405047290 */ /* 0x000fe4000fffe1ff */
[----:B------:R-:W-:Y:S02]  /*2820*/  UIMAD UR31, UR7, UR18, UR31 ;  /* 0x00000012071f72a4 */ /* 0x000fe4000f8e021f */
[----:B------:R-:W-:-:S12]  /*2830*/  UIMAD UR37, UR4, UR10, UR37 ;  /* 0x0000000a042572a4 */ /* 0x000fd8000f8e0225 */
.L_x_41:
[----:B------:R-:W-:Y:S01]  /*2840*/  VIADD R11, R11, 0x1 ;  /* 0x000000010b0b7836 */ /* 0x000fe20000000000 */
[----:B------:R-:W-:Y:S01]  /*2850*/  PLOP3.LUT P1, PT, PT, PT, PT, 0x80, 0x8 ;  /* 0x000000000008781c */ /* 0x000fe20003f2f070 */
[----:B------:R-:W-:Y:S02]  /*2860*/  UIADD3 UR16, UPT, UPT, UR37, UR62, URZ ;  /* 0x0000003e25107290 */ /* 0x000fe4000fffe0ff */
[----:B------:R-:W-:Y:S01]  /*2870*/  UIADD3 UR20, UPT, UPT, UR31, UR59, URZ ;  /* 0x0000003b1f147290 */ /* 0x000fe2000fffe0ff */
[----:B------:R-:W-:-:S04]  /*2880*/  ISETP.NE.AND P0, PT, R11, 0x2, PT ;  /* 0x000000020b00780c */ /* 0x000fc80003f05270 */
[----:B------:R-:W-:Y:S02]  /*2890*/  SEL R3, RZ, 0x1, P0 ;  /* 0x00000001ff037807 */ /* 0x000fe40000000000 */
[----:B------:R-:W-:Y:S02]  /*28a0*/  SEL R11, R11, RZ, P0 ;  /* 0x000000ff0b0b7207 */ /* 0x000fe40000000000 */
[----:B------:R-:W-:Y:S01]  /*28b0*/  LOP3.LUT R10, R10, R3, RZ, 0x3c, !PT ;  /* 0x000000030a0a7212 */ /* 0x000fe200078e3cff */
[----:B------:R-:W-:Y:S06]  /*28c0*/  BRA.U UP1, `(.L_x_42) ;  /* 0xfffffff101487547 */ /* 0x000fec000b83ffff */
[----:B------:R-:W-:Y:S01]  /*28d0*/  UIADD3 UR13, UPT, UPT, UR13, 0x40, URZ ;  /* 0x000000400d0d7890 */ /* 0x000fe2000fffe0ff */
[----:B------:R-:W-:-:S03]  /*28e0*/  SHF.L.U32 R3, R12, 0x1f, RZ ;  /* 0x0000001f0c037819 */ /* 0x000fc600000006ff */
[----:B------:R-:W-:-:S09]  /*28f0*/  ULEA UR4, UR6, UR13, 0x3 ;  /* 0x0000000d06047291 */ /* 0x000fd2000f8e18ff */
[----:B------:R-:W2:Y:S02]  /*2900*/  SYNCS.PHASECHK.TRANS64.TRYWAIT P0, [UR4], R3 ;  /* 0x00000003ff0075a7 */ /* 0x000ea40008001104 */
[----:B--2---:R-:W-:Y:S05]  /*2910*/  @!P0 BRA `(.L_x_43) ;  /* 0x00000068005c8947 */ /* 0x004fea0003800000 */
.L_x_133:
[----:B------:R-:W-:-:S04]  /*2920*/  UIADD3 UR4, UPT, UPT, UR6, 0x1, URZ ;  /* 0x0000000106047890 */ /* 0x000fc8000fffe0ff */
[----:B------:R-:W-:-:S04]  /*2930*/  UISETP.NE.AND UP0, UPT, UR4, 0x8, UPT ;  /* 0x000000080400788c */ /* 0x000fc8000bf05270 */
[----:B------:R-:W-:Y:S02]  /*2940*/  USEL UR6, URZ, 0x1, UP0 ;  /* 0x00000001ff067887 */ /* 0x000fe40008000000 */
[----:B------:R-:W-:-:S04]  /*2950*/  USEL UR4, UR4, URZ, UP0 ;  /* 0x000000ff04047287 */ /* 0x000fc80008000000 */
[----:B------:R-:W-:Y:S01]  /*2960*/  ULEA UR5, UR4, UR13, 0x3 ;  /* 0x0000000d04057291 */ /* 0x000fe2000f8e18ff */
[----:B------:R-:W-:-:S04]  /*2970*/  LOP3.LUT R2, R12, UR6, RZ, 0x3c, !PT ;  /* 0x000000060c027c12 */ /* 0x000fc8000f8e3cff */
[----:B-1----:R-:W-:-:S04]  /*2980*/  SHF.L.U32 R3, R2, 0x1f, RZ ;  /* 0x0000001f02037819 */ /* 0x002fc800000006ff */
[----:B------:R-:W1:Y:S02]  /*2990*/  SYNCS.PHASECHK.TRANS64.TRYWAIT P0, [UR5], R3 ;  /* 0x00000003ff0075a7 */ /* 0x000e640008001105 */
[----:B-1----:R-:W-:Y:S05]  /*29a0*/  @!P0 BRA `(.L_x_44) ;  /* 0x0000006800508947 */ /* 0x002fea0003800000 */
.L_x_135:
        /* <DEDUP_REMOVED lines=9> */
.L_x_137:
        /* <DEDUP_REMOVED lines=9> */
.L_x_139:
        /* <DEDUP_REMOVED lines=9> */
.L_x_141:
        /* <DEDUP_REMOVED lines=9> */
.L_x_143:
        /* <DEDUP_REMOVED lines=9> */
.L_x_145:
[----:B------:R-:W-:-:S04]  /*2c80*/  UIADD3 UR4, UPT, UPT, UR4, 0x1, URZ ;  /* 0x0000000104047890 */ /* 0x000fc8000fffe0ff */
[----:B------:R-:W-:-:S04]  /*2c90*/  UISETP.NE.AND UP0, UPT, UR4, 0x8, UPT ;  /* 0x000000080400788c */ /* 0x000fc8000bf05270 */
[----:B------:R-:W-:Y:S02]  /*2ca0*/  USEL UR5, URZ, 0x1, UP0 ;  /* 0x00000001ff057887 */ /* 0x000fe40008000000 */
[----:B------:R-:W-:-:S04]  /*2cb0*/  USEL UR4, UR4, URZ, UP0 ;  /* 0x000000ff04047287 */ /* 0x000fc80008000000 */
[----:B------:R-:W-:Y:S01]  /*2cc0*/  ULEA UR4, UR4, UR13, 0x3 ;  /* 0x0000000d04047291 */ /* 0x000fe2000f8e18ff */
[----:B-1----:R-:W-:-:S04]  /*2cd0*/  LOP3.LUT R3, R2, UR5, RZ, 0x3c, !PT ;  /* 0x0000000502037c12 */ /* 0x002fc8000f8e3cff */
[----:B------:R-:W-:Y:S01]  /*2ce0*/  SHF.L.U32 R3, R3, 0x1f, RZ ;  /* 0x0000001f03037819 */ /* 0x000fe200000006ff */
[----:B------:R-:W-:-:S07]  /*2cf0*/  IMAD.U32 R0, RZ, RZ, UR4 ;  /* 0x00000004ff007e24 */ /* 0x000fce000f8e00ff */
.L_x_50:
[----:B-1----:R1:W2:Y:S02]  /*2d00*/  SYNCS.PHASECHK.TRANS64.TRYWAIT P0, [R0+URZ], R3 ;  /* 0x00000003000075a7 */ /* 0x0022a400080011ff */
[----:B--2---:R-:W-:Y:S05]  /*2d10*/  @!P0 NANOSLEEP.SYNCS 0x989680 ;  /* 0x009896800000895d */ /* 0x004fea0003900000 */
[----:B------:R-:W2:Y:S02]  /*2d20*/  @!P0 SYNCS.PHASECHK.TRANS64 P0, [R0+URZ], R3 ;  /* 0x00000003000085a7 */ /* 0x000ea400080010ff */
[----:B--2---:R-:W-:Y:S05]  /*2d30*/  @P0 EXIT ;  /* 0x000000000000094d */ /* 0x004fea0003800000 */
[----:B------:R-:W-:Y:S05]  /*2d40*/  BRA `(.L_x_50) ;  /* 0xfffffffc00ec7947 */ /* 0x000fea000383ffff */
.L_x_22:
[----:B------:R-:W-:-:S04]  /*2d50*/  UISETP.NE.AND UP0, UPT, UR48, URZ, UPT ;  /* 0x000000ff3000728c */ /* 0x000fc8000bf05270 */
[----:B------:R-:W-:-:S09]  /*2d60*/  UISETP.NE.OR UP0, UPT, UR13, 0x1, UP0 ;  /* 0x000000010d00788c */ /* 0x000fd20008705670 */
[----:B------:R-:W-:Y:S05]  /*2d70*/  BRA.U UP0, `(.L_x_51) ;  /* 0x0000000500487547 */ /* 0x000fea000b800000 */
[----:B------:R-:W-:Y:S01]  /*2d80*/  ISETP.GE.U32.AND P2, PT, R0, 0x4, PT ;  /* 0x000000040000780c */ /* 0x000fe20003f46070 */
[----:B------:R-:W-:Y:S01]  /*2d90*/  IMAD.MOV.U32 R12, RZ, RZ, 0x1 ;  /* 0x00000001ff0c7424 */ /* 0x000fe200078e00ff */
[----:B------:R-:W-:Y:S02]  /*2da0*/  CS2R R10, SRZ ;  /* 0x00000000000a7805 */ /* 0x000fe4000001ff00 */
[----:B------:R-:W-:Y:S01]  /*2db0*/  CS2R R8, SRZ ;  /* 0x0000000000087805 */ /* 0x000fe2000001ff00 */
[----:B------:R-:W-:Y:S01]  /*2dc0*/  UMOV UR4, 0x400 ;  /* 0x0000040000047882 */ /* 0x000fe20000000000 */
[----:B------:R-:W-:Y:S01]  /*2dd0*/  UMOV UR5, URZ ;  /* 0x000000ff00057c82 */ /* 0x000fe20008000000 */
[----:B------:R-:W-:-:S12]  /*2de0*/  ULEA UR6, UR48, UR4, 0x18 ;  /* 0x0000000430067291 */ /* 0x000fd8000f8ec0ff */
.L_x_55:
[----:B------:R-:W-:Y:S02]  /*2df0*/  LEA R2, R8, UR6, 0x3 ;  /* 0x0000000608027c11 */ /* 0x000fe4000f8e18ff */
[----:B------:R-:W-:-:S03]  /*2e00*/  SHF.L.U32 R5, R9, 0x1f, RZ ;  /* 0x0000001f09057819 */ /* 0x000fc600000006ff */
[----:B------:R-:W-:Y:S01]  /*2e10*/  VIADD R4, R2, 0x120 ;  /* 0x0000012002047836 */ /* 0x000fe20000000000 */
[----:B------:R-:W1:Y:S02]  /*2e20*/  SYNCS.PHASECHK.TRANS64.TRYWAIT P0, [R2+URZ+0x110], R5 ;  /* 0x00011005020075a7 */ /* 0x000e6400080011ff */
[----:B-1----:R-:W-:Y:S05]  /*2e30*/  @!P0 BRA `(.L_x_52) ;  /* 0x0000006400bc8947 */ /* 0x002fea0003800000 */
.L_x_146:
[----:B------:R-:W-:Y:S01]  /*2e40*/  ULEA UR4, UR5, UR6, 0x3 ;  /* 0x0000000605047291 */ /* 0x000fe2000f8e18ff */
[----:B------:R-:W-:Y:S02]  /*2e50*/  PRMT R4, RZ, 0x654, R4 ;  /* 0x00000654ff047816 */ /* 0x000fe40000000004 */
[----:B-1----:R-:W-:Y:S01]  /*2e60*/  SHF.L.U32 R5, R12, 0x1f, RZ ;  /* 0x0000001f0c057819 */ /* 0x002fe200000006ff */
[----:B------:R-:W-:Y:S01]  /*2e70*/  UIADD3 UR7, UPT, UPT, UR4, 0xb0, URZ ;  /* 0x000000b004077890 */ /* 0x000fe2000fffe0ff */
[----:B------:R1:W-:Y:S05]  /*2e80*/  SYNCS.ARRIVE.TRANS64.RED.A1T0 RZ, [R4+URZ], RZ ;  /* 0x000000ff04ff79a7 */ /* 0x0003ea00081004ff */
[----:B------:R-:W-:Y:S01]  /*2e90*/  IMAD.U32 R7, RZ, RZ, UR7 ;  /* 0x00000007ff077e24 */ /* 0x000fe2000f8e00ff */
[----:B------:R-:W2:Y:S04]  /*2ea0*/  SYNCS.PHASECHK.TRANS64.TRYWAIT P0, [UR4+0xc0], R5 ;  /* 0x0000c005ff0075a7 */ /* 0x000ea80008001104 */
[----:B------:R-:W-:Y:S01]  /*2eb0*/  PRMT R6, R0, 0x654, R7 ;  /* 0x0000065400067816 */ /* 0x000fe20000000007 */
[----:B-1----:R-:W-:Y:S01]  /*2ec0*/  @!P2 IMAD.MOV.U32 R4, RZ, RZ, 0x10 ;  /* 0x00000010ff04a424 */ /* 0x002fe200078e00ff */
[----:B--2---:R-:W-:Y:S06]  /*2ed0*/  @!P0 BRA `(.L_x_53) ;  /* 0x0000006400a88947 */ /* 0x004fec0003800000 */
.L_x_148:
[----:B------:R-:W-:Y:S01]  /*2ee0*/  ULEA UR8, UR5, UR6, 0x4 ;  /* 0x0000000605087291 */ /* 0x000fe2000f8e20ff */
[----:B------:R-:W-:Y:S01]  /*2ef0*/  SEL R3, R6, R3, !P2 ;  /* 0x0000000306037207 */ /* 0x000fe20005000000 */
[----:B------:R-:W-:Y:S01]  /*2f00*/  UIADD3 UR9, UPT, UPT, UR4, 0xb0, URZ ;  /* 0x000000b004097890 */ /* 0x000fe2000fffe0ff */
[----:B-1----:R-:W-:Y:S01]  /*2f10*/  LEA R2, R11, UR6, 0x3 ;  /* 0x000000060b027c11 */ /* 0x002fe2000f8e18ff */
[----:B------:R-:W-:Y:S01]  /*2f20*/  UIADD3 UR8, UPT, UPT, UR8, 0x140, URZ ;  /* 0x0000014008087890 */ /* 0x000fe2000fffe0ff */
[----:B------:R-:W-:Y:S01]  /*2f30*/  SHF.L.U32 R5, R10, 0x1f, RZ ;  /* 0x0000001f0a057819 */ /* 0x000fe200000006ff */
[----:B------:R1:W-:Y:S01]  /*2f40*/  @!P2 SYNCS.ARRIVE.TRANS64.RED RZ, [R3+URZ], R4 ;  /* 0x0000000403ffa9a7 */ /* 0x0003e200080004ff */
[----:B------:R-:W-:Y:S01]  /*2f50*/  UIADD3 UR4, UPT, UPT, UR5, 0x1, URZ ;  /* 0x0000000105047890 */ /* 0x000fe2000fffe0ff */
[----:B------:R-:W-:-:S03]  /*2f60*/  VIADD R8, R8, 0x1 ;  /* 0x0000000108087836 */ /* 0x000fc60000000000 */
[----:B------:R-:W-:Y:S02]  /*2f70*/  UISETP.NE.AND UP0, UPT, UR4, 0x2, UPT ;  /* 0x000000020400788c */ /* 0x000fe4000bf05270 */
[----:B------:R-:W-:Y:S06]  /*2f80*/  UGETNEXTWORKID.BROADCAST [UR8], [UR9] ;  /* 0x00000000080073ca */ /* 0x000fec0008000100 */
[----:B------:R-:W-:Y:S01]  /*2f90*/  USEL UR7, URZ, 0x1, UP0 ;  /* 0x00000001ff077887 */ /* 0x000fe20008000000 */
[----:B------:R-:W-:Y:S01]  /*2fa0*/  ISETP.NE.AND P0, PT, R8, 0x2, PT ;  /* 0x000000020800780c */ /* 0x000fe20003f05270 */
[----:B------:R-:W-:Y:S01]  /*2fb0*/  USEL UR5, UR4, URZ, UP0 ;  /* 0x000000ff04057287 */ /* 0x000fe20008000000 */
[----:B------:R-:W2:Y:S03]  /*2fc0*/  SYNCS.PHASECHK.TRANS64.TRYWAIT P1, [R2+URZ+0xb0], R5 ;  /* 0x0000b005020075a7 */ /* 0x000ea600080211ff */
[----:B------:R-:W-:Y:S01]  /*2fd0*/  LOP3.LUT R12, R12, UR7, RZ, 0x3c, !PT ;  /* 0x000000070c0c7c12 */ /* 0x000fe2000f8e3cff */
[----:B-12---:R-:W-:Y:S07]  /*2fe0*/  @!P1 BRA `(.L_x_54) ;  /* 0x00000064007c9947 */ /* 0x006fee0003800000 */
.L_x_149:
[C---:B------:R-:W-:Y:S01]  /*2ff0*/  LEA R4, R11.reuse, UR6, 0x4 ;  /* 0x000000060b047c11 */ /* 0x040fe2000f8e20ff */
[----:B-1----:R-:W-:Y:S01]  /*3000*/  VIADD R2, R2, 0xc0 ;  /* 0x000000c002027836 */ /* 0x002fe20000000000 */
[----:B------:R-:W-:Y:S01]  /*3010*/  SEL R8, R8, RZ, P0 ;  /* 0x000000ff08087207 */ /* 0x000fe20000000000 */
[----:B------:R-:W-:-:S03]  /*3020*/  VIADD R11, R11, 0x1 ;  /* 0x000000010b0b7836 */ /* 0x000fc60000000000 */
[----:B------:R-:W1:Y:S01]  /*3030*/  LDS.128 R4, [R4+0x140] ;  /* 0x0001400004047984 */ /* 0x000e620000000c00 */
[----:B------:R-:W-:Y:S02]  /*3040*/  PRMT R2, RZ, 0x654, R2 ;  /* 0x00000654ff027816 */ /* 0x000fe40000000002 */
[C---:B------:R-:W-:Y:S01]  /*3050*/  ISETP.NE.AND P1, PT, R11.reuse, 0x2, PT ;  /* 0x000000020b00780c */ /* 0x040fe20003f25270 */
[----:B------:R-:W-:Y:S01]  /*3060*/  @!PT LDS RZ, [RZ] ;  /* 0x00000000fffff984 */ /* 0x000fe20000000800 */
[----:B------:R-:W-:Y:S01]  /*3070*/  @!PT LDS RZ, [RZ] ;  /* 0x00000000fffff984 */ /* 0x000fe20000000800 */
[----:B------:R-:W-:Y:S01]  /*3080*/  @!PT LDS RZ, [RZ] ;  /* 0x00000000fffff984 */ /* 0x000fe20000000800 */
[----:B------:R-:W-:Y:S01]  /*3090*/  @!PT LDS RZ, [RZ] ;  /* 0x00000000fffff984 */ /* 0x000fe20000000800 */
[----:B------:R2:W-:Y:S06]  /*30a0*/  MEMBAR.ALL.CTA ;  /* 0x0000000000007992 */ /* 0x0005ec0000008000 */
[----:B--2---:R-:W2:Y:S01]  /*30b0*/  FENCE.VIEW.ASYNC.S ;  /* 0x00000000000073c6 */ /* 0x004ea20000000000 */
[----:B------:R-:W-:Y:S01]  /*30c0*/  SEL R11, R11, RZ, P1 ;  /* 0x000000ff0b0b7207 */ /* 0x000fe20000800000 */
[----:B--2---:R2:W-:Y:S01]  /*30d0*/  SYNCS.ARRIVE.TRANS64.RED.A1T0 RZ, [R2+URZ], RZ ;  /* 0x000000ff02ff79a7 */ /* 0x0045e200081004ff */
[----:B-1----:R-:W-:-:S02]  /*30e0*/  LOP3.LUT P3, RZ, R6, 0x1, RZ, 0xc0, !PT ;  /* 0x0000000106ff7812 */ /* 0x002fc4000786c0ff */
[----:B------:R-:W-:-:S04]  /*30f0*/  SEL R5, RZ, 0x1, P1 ;  /* 0x00000001ff057807 */ /* 0x000fc80000800000 */
[----:B------:R-:W-:Y:S02]  /*3100*/  LOP3.LUT R10, R10, R5, RZ, 0x3c, !PT ;  /* 0x000000050a0a7212 */ /* 0x000fe400078e3cff */
[----:B--2---:R-:W-:-:S04]  /*3110*/  SEL R2, RZ, 0x1, P0 ;  /* 0x00000001ff027807 */ /* 0x004fc80000000000 */
[----:B------:R-:W-:Y:S01]  /*3120*/  LOP3.LUT R9, R9, R2, RZ, 0x3c, !PT ;  /* 0x0000000209097212 */ /* 0x000fe200078e3cff */
[----:B------:R-:W-:Y:S06]  /*3130*/  @P3 BRA `(.L_x_55) ;  /* 0xfffffffc002c3947 */ /* 0x000fec000383ffff */
[----:B------:R-:W-:Y:S01]  /*3140*/  ULEA UR4, UR5, UR6, 0x3 ;  /* 0x0000000605047291 */ /* 0x000fe2000f8e18ff */
[----:B------:R-:W-:-:S08]  /*3150*/  SHF.L.U32 R3, R12, 0x1f, RZ ;  /* 0x0000001f0c037819 */ /* 0x000fd000000006ff */
[----:B------:R-:W1:Y:S02]  /*3160*/  SYNCS.PHASECHK.TRANS64 P0, [UR4+0xc0], R3 ;  /* 0x0000c003ff0075a7 */ /* 0x000e640008001004 */
[----:B-1----:R-:W-:Y:S05]  /*3170*/  @P0 BRA `(.L_x_56) ;  /* 0x0000000000080947 */ /* 0x002fea0003800000 */
[----:B------:R-:W1:Y:S02]  /*3180*/  SYNCS.PHASECHK.TRANS64.TRYWAIT P0, [UR4+0xc0], R3 ;  /* 0x0000c003ff0075a7 */ /* 0x000e640008001104 */
[----:B-1----:R-:W-:Y:S05]  /*3190*/  @!P0 BRA `(.L_x_57) ;  /* 0x0000006400248947 */ /* 0x002fea0003800000 */
.L_x_56:
[----:B------:R-:W-:-:S04]  /*31a0*/  UIADD3 UR7, UPT, UPT, UR5, 0x1, URZ ;  /* 0x0000000105077890 */ /* 0x000fc8000fffe0ff */
[----:B------:R-:W-:-:S04]  /*31b0*/  UISETP.NE.AND UP0, UPT, UR7, 0x2, UPT ;  /* 0x000000020700788c */ /* 0x000fc8000bf05270 */
[----:B------:R-:W-:Y:S02]  /*31c0*/  USEL UR8, URZ, 0x1, UP0 ;  /* 0x00000001ff087887 */ /* 0x000fe40008000000 */
[----:B------:R-:W-:-:S04]  /*31d0*/  USEL UR7, UR7, URZ, UP0 ;  /* 0x000000ff07077287 */ /* 0x000fc80008000000 */
[----:B------:R-:W-:Y:S01]  /*31e0*/  ULEA UR7, UR7, UR6, 0x3 ;  /* 0x0000000607077291 */ /* 0x000fe2000f8e18ff */
[----:B-1----:R-:W-:-:S04]  /*31f0*/  LOP3.LUT R3, R12, UR8, RZ, 0x3c, !PT ;  /* 0x000000080c037c12 */ /* 0x002fc8000f8e3cff */
[----:B------:R-:W-:-:S04]  /*3200*/  SHF.L.U32 R0, R3, 0x1f, RZ ;  /* 0x0000001f03007819 */ /* 0x000fc800000006ff */
[----:B------:R-:W1:Y:S02]  /*3210*/  SYNCS.PHASECHK.TRANS64 P0, [UR7+0xc0], R0 ;  /* 0x0000c000ff0075a7 */ /* 0x000e640008001007 */
[----:B-1----:R-:W-:Y:S05]  /*3220*/  @P0 EXIT ;  /* 0x000000000000094d */ /* 0x002fea0003800000 */
[----:B------:R-:W-:Y:S02]  /*3230*/  SHF.L.U32 R3, R3, 0x1f, RZ ;  /* 0x0000001f03037819 */ /* 0x000fe400000006ff */
[----:B------:R-:W-:-:S07]  /*3240*/  MOV R0, UR7 ;  /* 0x0000000700007c02 */ /* 0x000fce0008000f00 */
.L_x_58:
[----:B-1----:R1:W2:Y:S02]  /*3250*/  SYNCS.PHASECHK.TRANS64.TRYWAIT P0, [R0+URZ+0xc0], R3 ;  /* 0x0000c003000075a7 */ /* 0x0022a400080011ff */
[----:B--2---:R-:W-:Y:S05]  /*3260*/  @!P0 NANOSLEEP.SYNCS 0x989680 ;  /* 0x009896800000895d */ /* 0x004fea0003900000 */
[----:B------:R-:W2:Y:S02]  /*3270*/  @!P0 SYNCS.PHASECHK.TRANS64 P0, [R0+URZ+0xc0], R3 ;  /* 0x0000c003000085a7 */ /* 0x000ea400080010ff */
[----:B--2---:R-:W-:Y:S05]  /*3280*/  @P0 EXIT ;  /* 0x000000000000094d */ /* 0x004fea0003800000 */
[----:B------:R-:W-:Y:S05]  /*3290*/  BRA `(.L_x_58) ;  /* 0xfffffffc00ec7947 */ /* 0x000fea000383ffff */
.L_x_51:
[----:B------:R-:W-:Y:S05]  /*32a0*/  BRA.U UP4, `(.L_x_59) ;  /* 0x0000001104d87547 */ /* 0x000fea000b800000 */
[----:B------:R-:W-:Y:S01]  /*32b0*/  UMOV UR4, 0x40 ;  /* 0x0000004000047882 */ /* 0x000fe20000000000 */
[----:B------:R-:W-:Y:S01]  /*32c0*/  NOP ;  /* 0x0000000000007918 */ /* 0x000fe20000000000 */
[----:B------:R-:W-:Y:S01]  /*32d0*/  ULEA UR5, UR48, UR4, 0x18 ;  /* 0x0000000430057291 */ /* 0x000fe2000f8ec0ff */
[----:B------:R-:W-:Y:S02]  /*32e0*/  UMOV UR6, 0x400 ;  /* 0x0000040000067882 */ /* 0x000fe40000000000 */
[----:B------:R-:W-:-:S06]  /*32f0*/  ULEA UR6, UR48, UR6, 0x18 ;  /* 0x0000000630067291 */ /* 0x000fcc000f8ec0ff */
[----:B------:R-:W1:Y:S02]  /*3300*/  LDS.U8 R0, [UR5+0x1c] ;  /* 0x00001c05ff007984 */ /* 0x000e640008000000 */
[----:B-1----:R-:W-:-:S13]  /*3310*/  ISETP.NE.AND P0, PT, R0, RZ, PT ;  /* 0x000000ff0000720c */ /* 0x002fda0003f05270 */
[----:B------:R-:W-:Y:S05]  /*3320*/  @P0 BRA `(.L_x_60) ;  /* 0x0000000400080947 */ /* 0x000fea0003800000 */
[----:B------:R-:W-:Y:S02]  /*3330*/  UISETP.NE.U32.AND UP1, UPT, UR46, 0x1, UPT ;  /* 0x000000012e00788c */ /* 0x000fe4000bf25070 */
[----:B------:R-:W-:-:S07]  /*3340*/  UIADD3 UR7, UPT, UPT, UR5, 0x8, URZ ;  /* 0x0000000805077890 */ /* 0x000fce000fffe0ff */
[----:B------:R-:W-:Y:S05]  /*3350*/  BRA.U !UP1, `(.L_x_61) ;  /* 0x00000001099c7547 */ /* 0x000fea000b800000 */
[----:B------:R-:W-:Y:S01]  /*3360*/  ELECT P0, URZ, PT ;  /* 0x0000000000ff782f */ /* 0x000fe20003800000 */
[----:B------:R-:W-:-:S12]  /*3370*/  BSSY B0, `(.L_x_61) ;  /* 0x0000025000007945 */ /* 0x000fd80003800000 */
[----:B------:R-:W-:Y:S05]  /*3380*/  @!P0 BRA `(.L_x_62) ;  /* 0x00000000008c8947 */ /* 0x000fea0003800000 */
[----:B------:R-:W-:-:S05]  /*3390*/  UMOV UR4, 0x10 ;  /* 0x0000001000047882 */ /* 0x000fca0000000000 */
[----:B------:R-:W-:Y:S04]  /*33a0*/  DEPBAR.LE SB1, 0x36 ;  /* 0x00009d800000791a */ /* 0x000fe80000000000 */
[----:B------:R-:W1:Y:S02]  /*33b0*/  UTCATOMSWS.2CTA.FIND_AND_SET.ALIGN UP0, UR4, UR4 ;  /* 0x00000004000475e3 */ /* 0x000e640008200800 */
[----:B-1----:R-:W-:Y:S01]  /*33c0*/  MOV R11, UR4 ;  /* 0x00000004000b7c02 */ /* 0x002fe20008000f00 */
[----:B------:R-:W-:Y:S06]  /*33d0*/  BRA.U UP0, `(.L_x_63) ;  /* 0x0000000100187547 */ /* 0x000fec000b800000 */
.L_x_64:
[----:B------:R-:W-:Y:S05]  /*33e0*/  NANOSLEEP 0x64 ;  /* 0x000000640000795d */ /* 0x000fea0003800000 */
[----:B------:R-:W-:-:S05]  /*33f0*/  UMOV UR4, 0x10 ;  /* 0x0000001000047882 */ /* 0x000fca0000000000 */
[----:B------:R-:W-:Y:S04]  /*3400*/  DEPBAR.LE SB1, 0x36 ;  /* 0x00009d800000791a */ /* 0x000fe80000000000 */
[----:B------:R-:W1:Y:S02]  /*3410*/  UTCATOMSWS.2CTA.FIND_AND_SET.ALIGN UP0, UR4, UR4 ;  /* 0x00000004000475e3 */ /* 0x000e640008200800 */
[----:B-1----:R-:W-:Y:S01]  /*3420*/  MOV R11, UR4 ;  /* 0x00000004000b7c02 */ /* 0x002fe20008000f00 */
[----:B------:R-:W-:Y:S05]  /*3430*/  BRA.U !UP0, `(.L_x_64) ;  /* 0xfffffffd08e87547 */ /* 0x000fea000b83ffff */
.L_x_63:
[----:B------:R-:W1:Y:S01]  /*3440*/  LDS R7, [UR5+0x10] ;  /* 0x00001005ff077984 */ /* 0x000e620008000800 */
[----:B------:R-:W-:Y:S01]  /*3450*/  IMAD.U32 R5, RZ, RZ, UR6 ;  /* 0x00000006ff057e24 */ /* 0x000fe2000f8e00ff */
[----:B------:R-:W-:-:S03]  /*3460*/  MOV R4, UR45 ;  /* 0x0000002d00047c02 */ /* 0x000fc60008000f00 */
[----:B------:R-:W-:Y:S01]  /*3470*/  VIADD R5, R5, 0x160 ;  /* 0x0000016005057836 */ /* 0x000fe20000000000 */
[----:B-1----:R-:W-:-:S04]  /*3480*/  SHF.L.U32 R7, R7, 0x1f, RZ ;  /* 0x0000001f07077819 */ /* 0x002fc800000006ff */
[----:B------:R-:W1:Y:S02]  /*3490*/  SYNCS.PHASECHK.TRANS64.TRYWAIT P0, [UR5+0x8], R7 ;  /* 0x00000807ff0075a7 */ /* 0x000e640008001105 */
[----:B-1----:R-:W-:Y:S05]  /*34a0*/  @P0 BRA `(.L_x_65) ;  /* 0x0000000000080947 */ /* 0x002fea0003800000 */
[----:B------:R-:W1:Y:S02]  /*34b0*/  SYNCS.PHASECHK.TRANS64.TRYWAIT P0, [UR5+0x8], R7 ;  /* 0x00000807ff0075a7 */ /* 0x000e640008001105 */
[----:B-1----:R-:W-:Y:S05]  /*34c0*/  @!P0 BRA `(.L_x_66) ;  /* 0x0000006000708947 */ /* 0x002fea0003800000 */
.L_x_65:
[----:B-1----:R-:W-:Y:S01]  /*34d0*/  HFMA2 R0, -RZ, RZ, 0, 5.9604644775390625e-08 ;  /* 0x00000001ff007431 */ /* 0x002fe200000001ff */
[----:B------:R-:W-:Y:S01]  /*34e0*/  UPRMT UR4, UR45, 0x654, UR7 ;  /* 0x000006542d047896 */ /* 0x000fe20008000007 */
[----:B------:R-:W-:Y:S01]  /*34f0*/  IMAD.MOV.U32 R8, RZ, RZ, 0xffff ;  /* 0x0000ffffff087424 */ /* 0x000fe200078e00ff */
[----:B------:R-:W-:Y:S01]  /*3500*/  PRMT R4, R4, 0x654, R5 ;  /* 0x0000065404047816 */ /* 0x000fe20000000005 */
[----:B------:R-:W-:Y:S02]  /*3510*/  IMAD.MOV.U32 R6, RZ, RZ, 0x4 ;  /* 0x00000004ff067424 */ /* 0x000fe400078e00ff */
[----:B------:R-:W-:Y:S01]  /*3520*/  IMAD.SHL.U32 R9, R11, 0x20, RZ ;  /* 0x000000200b097824 */ /* 0x000fe200078e00ff */
[----:B------:R-:W-:Y:S02]  /*3530*/  MOV R5, UR4 ;  /* 0x0000000400057c02 */ /* 0x000fe40008000f00 */
[-C--:B------:R-:W-:Y:S01]  /*3540*/  SHF.L.U32 R8, R8, R11.reuse, RZ ;  /* 0x0000000b08087219 */ /* 0x080fe200000006ff */
[----:B------:R1:W-:Y:S01]  /*3550*/  SYNCS.ARRIVE.TRANS64.RED RZ, [UR4], R6 ;  /* 0x00000006ffff79a7 */ /* 0x0003e20008000404 */
[----:B------:R-:W-:Y:S01]  /*3560*/  SHF.L.U32 R7, R0, R11, RZ ;  /* 0x0000000b00077219 */ /* 0x000fe200000006ff */
[----:B------:R1:W-:Y:S04]  /*3570*/  STS [UR6+0x160], R9 ;  /* 0x00016009ff007988 */ /* 0x0003e80008000806 */
[----:B------:R1:W-:Y:S04]  /*3580*/  STAS [R4.64], R11 ;  /* 0x0000000b04007dbd */ /* 0x0003e8000c0008ff */
[----:B------:R1:W-:Y:S04]  /*3590*/  ATOMS.OR RZ, [UR5+0x14], R8 ;  /* 0x00001408ffff798c */ /* 0x0003e8000b000005 */
[----:B------:R1:W-:Y:S04]  /*35a0*/  ATOMS.OR RZ, [UR5+0x18], R7 ;  /* 0x00001807ffff798c */ /* 0x0003e8000b000005 */
[----:B------:R1:W-:Y:S02]  /*35b0*/  ATOMS.XOR RZ, [UR5+0x10], R0 ;  /* 0x00001000ffff798c */ /* 0x0003e4000b800005 */
.L_x_62:
[----:B------:R-:W-:Y:S05]  /*35c0*/  BSYNC B0 ;  /* 0x0000000000007941 */ /* 0x000fea0003800000 */
.L_x_61:
[----:B------:R-:W-:Y:S05]  /*35d0*/  BRA.U UP1, `(.L_x_67) ;  /* 0x00000001016c7547 */ /* 0x000fea000b800000 */
[----:B------:R-:W-:-:S03]  /*35e0*/  UMOV UR4, 0xffffffff ;  /* 0xffffffff00047882 */ /* 0x000fc60000000000 */
[----:B------:R-:W-:Y:S05]  /*35f0*/  BRA.DIV UR4, `(.L_x_68) ;  /* 0x00000062043c7947 */ /* 0x000fea000b800000 */
[----:B------:R-:W-:-:S13]  /*3600*/  ELECT P0, URZ, PT ;  /* 0x0000000000ff782f */ /* 0x000fda0003800000 */
.L_x_153:
[----:B------:R-:W-:Y:S05]  /*3610*/  @!P0 BRA `(.L_x_67) ;  /* 0x00000000005c8947 */ /* 0x000fea0003800000 */
[----:B-1----:R-:W1:Y:S02]  /*3620*/  LDS R5, [UR5+0x10] ;  /* 0x00001005ff057984 */ /* 0x002e640008000800 */
[----:B-1----:R-:W-:-:S04]  /*3630*/  SHF.L.U32 R5, R5, 0x1f, RZ ;  /* 0x0000001f05057819 */ /* 0x002fc800000006ff */
[----:B------:R-:W1:Y:S02]  /*3640*/  SYNCS.PHASECHK.TRANS64.TRYWAIT P0, [UR5+0x8], R5 ;  /* 0x00000805ff0075a7 */ /* 0x000e640008001105 */
[----:B-1----:R-:W-:Y:S05]  /*3650*/  @P0 BRA `(.L_x_69) ;  /* 0x0000000000080947 */ /* 0x002fea0003800000 */
[----:B------:R-:W1:Y:S02]  /*3660*/  SYNCS.PHASECHK.TRANS64.TRYWAIT P0, [UR5+0x8], R5 ;  /* 0x00000805ff0075a7 */ /* 0x000e640008001105 */
[----:B-1----:R-:W-:Y:S05]  /*3670*/  @!P0 BRA `(.L_x_70) ;  /* 0x0000006000408947 */ /* 0x002fea0003800000 */
.L_x_69:
[----:B------:R-:W2:Y:S01]  /*3680*/  LDS R7, [UR6+0x160] ;  /* 0x00016006ff077984 */ /* 0x000ea20008000800 */
[----:B-1----:R-:W-:Y:S02]  /*3690*/  HFMA2 R0, -RZ, RZ, 0, 5.9604644775390625e-08 ;  /* 0x00000001ff007431 */ /* 0x002fe400000001ff */
[----:B------:R-:W-:Y:S01]  /*36a0*/  IMAD.MOV.U32 R4, RZ, RZ, 0xffff ;  /* 0x0000ffffff047424 */ /* 0x000fe200078e00ff */
[----:B------:R-:W-:Y:S01]  /*36b0*/  UPRMT UR4, UR45, 0x654, UR7 ;  /* 0x000006542d047896 */ /* 0x000fe20008000007 */
[----:B--2---:R-:W-:-:S03]  /*36c0*/  IMAD.SHL.U32 R5, R7, 0x20, RZ ;  /* 0x0000002007057824 */ /* 0x004fc600078e00ff */
[-C--:B------:R-:W-:Y:S02]  /*36d0*/  SHF.L.U32 R4, R4, R7.reuse, RZ ;  /* 0x0000000704047219 */ /* 0x080fe400000006ff */
[----:B------:R-:W-:Y:S01]  /*36e0*/  SHF.L.U32 R7, R0, R7, RZ ;  /* 0x0000000700077219 */ /* 0x000fe200000006ff */
[----:B------:R2:W-:Y:S04]  /*36f0*/  STS [UR6+0x160], R5 ;  /* 0x00016005ff007988 */ /* 0x0005e80008000806 */
[----:B------:R2:W-:Y:S04]  /*3700*/  ATOMS.OR RZ, [UR5+0x14], R4 ;  /* 0x00001404ffff798c */ /* 0x0005e8000b000005 */
[----:B------:R2:W-:Y:S01]  /*3710*/  ATOMS.OR RZ, [UR5+0x18], R7 ;  /* 0x00001807ffff798c */ /* 0x0005e2000b000005 */
[----:B------:R-:W-:Y:S03]  /*3720*/  SYNCS.ARRIVE.TRANS64.RED.A1T0 RZ, [UR4], RZ ;  /* 0x000000ffffff79a7 */ /* 0x000fe60008100404 */
[----:B------:R2:W-:Y:S01]  /*3730*/  ATOMS.XOR RZ, [UR5+0x10], R0 ;  /* 0x00001000ffff798c */ /* 0x0005e2000b800005 */
[----:B------:R-:W-:Y:S05]  /*3740*/  BRA `(.L_x_67) ;  /* 0x0000000000107947 */ /* 0x000fea0003800000 */
.L_x_60:
[----:B------:R-:W-:Y:S02]  /*3750*/  MOV R0, 0xffffffff ;  /* 0xffffffff00007802 */ /* 0x000fe40000000f00 */
[----:B------:R-:W-:-:S03]  /*3760*/  MOV R4, 0x3790 ;  /* 0x0000379000047802 */ /* 0x000fc60000000f00 */
[----:B------:R1:W-:Y:S04]  /*3770*/  STS [UR6+0x160], R0 ;  /* 0x00016000ff007988 */ /* 0x0003e80008000806 */
[----:B-1---5:R-:W-:Y:S05]  /*3780*/  CALL.REL.NOINC `($__internal_1_$__cuda_sm10x_tcgen05_guardrail_trap_phase_invalid_during_alloc) ;  /* 0x0000006400887944 */ /* 0x022fea0003c00000 */
.L_x_67:
[----:B------:R-:W-:Y:S05]  /*3790*/  WARPSYNC.ALL ;  /* 0x0000000000007948 */ /* 0x000fea0003800000 */
[----:B------:R-:W3:Y:S01]  /*37a0*/  S2UR UR4, SR_CgaCtaId ;  /* 0x00000000000479c3 */ /* 0x000ee20000008800 */
[----:B------:R-:W-:Y:S01]  /*37b0*/  UMOV UR26, 0x400 ;  /* 0x00000400001a7882 */ /* 0x000fe20000000000 */
[----:B------:R-:W-:-:S06]  /*37c0*/  NOP ;  /* 0x0000000000007918 */ /* 0x000fcc0000000000 */
[----:B------:R-:W-:Y:S06]  /*37d0*/  BAR.ARV 0x6, 0xa0 ;  /* 0x0182800000007b1d */ /* 0x000fec0000002000 */
[----:B------:R-:W4:Y:S01]  /*37e0*/  LDCU UR6, c[0x0][0x38c] ;  /* 0x00007180ff0677ac */ /* 0x000f220008000800 */
[----:B------:R-:W-:Y:S01]  /*37f0*/  LOP3.LUT R3, R3, 0xffff, RZ, 0xc0, !PT ;  /* 0x0000ffff03037812 */ /* 0x000fe200078ec0ff */
[----:B-1----:R-:W-:Y:S01]  /*3800*/  IMAD.MOV.U32 R9, RZ, RZ, 0x1 ;  /* 0x00000001ff097424 */ /* 0x002fe200078e00ff */
[----:B------:R-:W-:Y:S01]  /*3810*/  LOP3.LUT R2, R2, 0xffff, RZ, 0xc0, !PT ;  /* 0x0000ffff02027812 */ /* 0x000fe200078ec0ff */
[----:B------:R-:W-:Y:S01]  /*3820*/  IMAD.MOV.U32 R8, RZ, RZ, RZ ;  /* 0x000000ffff087224 */ /* 0x000fe200078e00ff */
[----:B------:R-:W-:Y:S01]  /*3830*/  R2UR UR28, R3 ;  /* 0x00000000031c72ca */ /* 0x000fe200000e0000 */
[----:B------:R-:W-:Y:S01]  /*3840*/  UMOV UR32, URZ ;  /* 0x000000ff00207c82 */ /* 0x000fe20008000000 */
[----:B------:R-:W-:-:S02]  /*3850*/  R2UR UR42, R2 ;  /* 0x00000000022a72ca */ /* 0x000fc400000e0000 */
[----:B------:R-:W-:Y:S01]  /*3860*/  CS2R R2, SRZ ;  /* 0x0000000000027805 */ /* 0x000fe2000001ff00 */
[----:B------:R-:W-:Y:S01]  /*3870*/  UMOV UR23, URZ ;  /* 0x000000ff00177c82 */ /* 0x000fe20008000000 */
[----:B---3--:R-:W-:Y:S01]  /*3880*/  ULEA UR26, UR4, UR26, 0x18 ;  /* 0x0000001a041a7291 */ /* 0x008fe2000f8ec0ff */
[----:B------:R-:W-:Y:S01]  /*3890*/  UMOV UR22, URZ ;  /* 0x000000ff00167c82 */ /* 0x000fe20008000000 */
[----:B------:R-:W-:Y:S02]  /*38a0*/  UISETP.NE.AND UP3, UPT, UR46, URZ, UPT ;  /* 0x000000ff2e00728c */ /* 0x000fe4000bf65270 */
[----:B------:R-:W-:Y:S02]  /*38b0*/  UIADD3 UR5, UPT, UPT, UR26, 0x8400, URZ ;  /* 0x000084001a057890 */ /* 0x000fe4000fffe0ff */
[----:B------:R-:W-:-:S03]  /*38c0*/  UIADD3 UR4, UPT, UPT, UR26, 0x28400, URZ ;  /* 0x000284001a047890 */ /* 0x000fc6000fffe0ff */
[----:B--2---:R-:W1:Y:S01]  /*38d0*/  LDS R0, [UR26+0x160] ;  /* 0x0001601aff007984 */ /* 0x004e620008000800 */
[----:B----4-:R-:W-:Y:S02]  /*38e0*/  UIADD3 UR6, UPT, UPT, UR6, 0x7f, URZ ;  /* 0x0000007f06067890 */ /* 0x010fe4000fffe0ff */
[----:B------:R-:W-:Y:S02]  /*38f0*/  USHF.R.U32.HI UR5, URZ, 0x4, UR5 ;  /* 0x00000004ff057899 */ /* 0x000fe40008011605 */
[----:B------:R-:W-:Y:S02]  /*3900*/  USHF.R.S32.HI UR33, URZ, 0x1f, UR6 ;  /* 0x0000001fff217899 */ /* 0x000fe40008011406 */
[----:B------:R-:W-:Y:S02]  /*3910*/  USHF.R.U32.HI UR4, URZ, 0x4, UR4 ;  /* 0x00000004ff047899 */ /* 0x000fe40008011604 */
[----:B------:R-:W-:Y:S02]  /*3920*/  ULEA.HI UR33, UR33, UR6, URZ, 0x7 ;  /* 0x0000000621217291 */ /* 0x000fe4000f8f38ff */
[----:B------:R-:W-:-:S02]  /*3930*/  ULOP3.LUT UR5, UR5, 0x3fff, URZ, 0xc0, !UPT ;  /* 0x00003fff05057892 */ /* 0x000fc4000f8ec0ff */
[----:B------:R-:W-:Y:S02]  /*3940*/  USHF.R.S32.HI UR33, URZ, 0x7, UR33 ;  /* 0x00000007ff217899 */ /* 0x000fe40008011421 */
[----:B------:R-:W-:Y:S02]  /*3950*/  ULOP3.LUT UR30, UR4, 0x3fff, URZ, 0xc0, !UPT ;  /* 0x00003fff041e7892 */ /* 0x000fe4000f8ec0ff */
[----:B------:R-:W-:Y:S01]  /*3960*/  UISETP.LT.AND UP0, UPT, UR33, 0x1, UPT ;  /* 0x000000012100788c */ /* 0x000fe2000bf01270 */
[----:B------:R-:W-:Y:S01]  /*3970*/  UMOV UR40, 0x0 ;  /* 0x0000000000287882 */ /* 0x000fe20000000000 */
[----:B------:R-:W-:Y:S01]  /*3980*/  UMOV UR41, 0x10200010 ;  /* 0x1020001000297882 */ /* 0x000fe20000000000 */
[----:B------:R-:W-:Y:S02]  /*3990*/  ULOP3.LUT UR29, UR5, 0x10000, URZ, 0xfc, !UPT ;  /* 0x00010000051d7892 */ /* 0x000fe4000f8efcff */
[----:B------:R-:W-:Y:S02]  /*39a0*/  ULOP3.LUT UR30, UR30, 0x10000, URZ, 0xfc, !UPT ;  /* 0x000100001e1e7892 */ /* 0x000fe4000f8efcff */
[----:B------:R-:W-:Y:S01]  /*39b0*/  USEL UR43, UR33, 0x1, !UP0 ;  /* 0x00000001212b7887 */ /* 0x000fe2000c000000 */
[----:B------:R-:W-:Y:S01]  /*39c0*/  UMOV UR38, 0x0 ;  /* 0x0000000000267882 */ /* 0x000fe20000000000 */
[----:B------:R-:W-:Y:S01]  /*39d0*/  UMOV UR39, 0x10200010 ;  /* 0x1020001000277882 */ /* 0x000fe20000000000 */
[----:B------:R-:W-:Y:S01]  /*39e0*/  UMOV UR36, 0x0 ;  /* 0x0000000000247882 */ /* 0x000fe20000000000 */
[----:B------:R-:W-:Y:S01]  /*39f0*/  UMOV UR37, 0x10200010 ;  /* 0x1020001000257882 */ /* 0x000fe20000000000 */
[----:B------:R-:W-:Y:S01]  /*3a00*/  UMOV UR34, 0x0 ;  /* 0x0000000000227882 */ /* 0x000fe20000000000 */
[----:B------:R-:W-:Y:S01]  /*3a10*/  UMOV UR35, 0x10200010 ;  /* 0x1020001000237882 */ /* 0x000fe20000000000 */
[----:B-1----:R-:W-:-:S15]  /*3a20*/  R2UR UR44, R0 ;  /* 0x00000000002c72ca */ /* 0x002fde00000e0000 */
.L_x_78:
[C---:B------:R-:W-:Y:S02]  /*3a30*/  LEA R0, R8.reuse, UR26, 0x3 ;  /* 0x0000001a08007c11 */ /* 0x040fe4000f8e18ff */
[----:B------:R-:W-:Y:S02]  /*3a40*/  SHF.L.U32 R5, R3, 0x1f, RZ ;  /* 0x0000001f03057819 */ /* 0x000fe400000006ff */
[----:B------:R-:W-:Y:S02]  /*3a50*/  LEA R4, R8, UR26, 0x4 ;  /* 0x0000001a08047c11 */ /* 0x000fe4000f8e20ff */
[----:B------:R-:W1:Y:S02]  /*3a60*/  SYNCS.PHASECHK.TRANS64.TRYWAIT P0, [R0+URZ+0xb0], R5 ;  /* 0x0000b005000075a7 */ /* 0x000e6400080011ff */
[----:B-1-3--:R-:W-:Y:S05]  /*3a70*/  @!P0 BRA `(.L_x_71) ;  /* 0x0000005c00588947 */ /* 0x00afea0003800000 */
.L_x_154:
[----:B-1----:R-:W1:Y:S01]  /*3a80*/  LDS.128 R4, [R4+0x140] ;  /* 0x0001400004047984 */ /* 0x002e620000000c00 */
[----:B------:R-:W-:Y:S02]  /*3a90*/  VIADD R0, R0, 0xc0 ;  /* 0x000000c000007836 */ /* 0x000fe40000000000 */
[----:B------:R-:W-:Y:S01]  /*3aa0*/  VIADD R8, R8, 0x1 ;  /* 0x0000000108087836 */ /* 0x000fe20000000000 */
[----:B------:R-:W-:Y:S01]  /*3ab0*/  @!PT LDS RZ, [RZ] ;  /* 0x00000000fffff984 */ /* 0x000fe20000000800 */
[----:B------:R-:W-:Y:S01]  /*3ac0*/  @!PT LDS RZ, [RZ] ;  /* 0x00000000fffff984 */ /* 0x000fe20000000800 */
[----:B------:R-:W-:Y:S01]  /*3ad0*/  @!PT LDS RZ, [RZ] ;  /* 0x00000000fffff984 */ /* 0x000fe20000000800 */
[----:B------:R-:W-:Y:S01]  /*3ae0*/  @!PT LDS RZ, [RZ] ;  /* 0x00000000fffff984 */ /* 0x000fe20000000800 */
[----:B------:R2:W-:Y:S06]  /*3af0*/  MEMBAR.ALL.CTA ;  /* 0x0000000000007992 */ /* 0x0005ec0000008000 */
[----:B--2---:R-:W2:Y:S01]  /*3b00*/  FENCE.VIEW.ASYNC.S ;  /* 0x00000000000073c6 */ /* 0x004ea20000000000 */
[----:B------:R-:W-:-:S04]  /*3b10*/  PRMT R0, RZ, 0x654, R0 ;  /* 0x00000654ff007816 */ /* 0x000fc80000000000 */
[----:B--2---:R2:W-:Y:S01]  /*3b20*/  SYNCS.ARRIVE.TRANS64.RED.A1T0 RZ, [R0+URZ], RZ ;  /* 0x000000ff00ff79a7 */ /* 0x0045e200081004ff */
[----:B-1----:R-:W-:Y:S01]  /*3b30*/  LOP3.LUT P1, RZ, R6, 0x1, RZ, 0xc0, !PT ;  /* 0x0000000106ff7812 */ /* 0x002fe2000782c0ff */
[----:B--2---:R-:W-:-:S12]  /*3b40*/  BRA.U UP3, `(.L_x_72) ;  /* 0x0000000503087547 */ /* 0x004fd8000b800000 */
[----:B------:R-:W1:Y:S01]  /*3b50*/  LDCU UR4, c[0x0][0x38c] ;  /* 0x00007180ff0477ac */ /* 0x000e620008000800 */
[----:B------:R-:W-:Y:S02]  /*3b60*/  PLOP3.LUT P2, PT, PT, PT, PT, 0x80, 0x8 ;  /* 0x000000000008781c */ /* 0x000fe40003f4f070 */
[----:B------:R-:W-:Y:S01]  /*3b70*/  SHF.L.U32 R5, R9, 0x1f, RZ ;  /* 0x0000001f09057819 */ /* 0x000fe200000006ff */
[----:B------:R-:W-:Y:S02]  /*3b80*/  ULEA UR31, UR32, UR26, 0x3 ;  /* 0x0000001a201f7291 */ /* 0x000fe4000f8e18ff */
[----:B------:R-:W-:Y:S02]  /*3b90*/  ULEA UR11, UR32, UR44, 0x7 ;  /* 0x0000002c200b7291 */ /* 0x000fe4000f8e38ff */
[----:B-1----:R-:W-:-:S06]  /*3ba0*/  UISETP.GE.AND UP0, UPT, UR4, 0x1, UPT ;  /* 0x000000010400788c */ /* 0x002fcc000bf06270 */
[----:B------:R-:W-:-:S05]  /*3bb0*/  PLOP3.LUT P0, PT, PT, PT, UP0, 0x80, 0x8 ;  /* 0x000000000008781c */ /* 0x000fca0003f0f008 */
[----:B------:R-:W-:-:S08]  /*3bc0*/  @UP0 ULEA UR4, UR23, UR26, 0x3 ;  /* 0x0000001a17040291 */ /* 0x000fd0000f8e18ff */
[----:B------:R-:W-:-:S04]  /*3bd0*/  @P0 SHF.L.U32 R0, R2, 0x1f, RZ ;  /* 0x0000001f02000819 */ /* 0x000fc800000006ff */
[----:B------:R1:W2:Y:S01]  /*3be0*/  @P0 SYNCS.PHASECHK.TRANS64.TRYWAIT P2, [UR4], R0 ;  /* 0x00000000ff0005a7 */ /* 0x0002a20008041104 */
[----:B------:R-:W3:Y:S02]  /*3bf0*/  SYNCS.PHASECHK.TRANS64.TRYWAIT P0, [UR31+0xf0], R5 ;  /* 0x0000f005ff0075a7 */ /* 0x000ee4000800111f */
[----:B-123--:R-:W-:Y:S05]  /*3c00*/  @!P0 BRA `(.L_x_73) ;  /* 0x0000005c00088947 */ /* 0x00efea0003800000 */
.L_x_156:
[----:B------:R-:W-:Y:S01]  /*3c10*/  UMOV UR27, UR22 ;  /* 0x00000016001b7c82 */ /* 0x000fe20008000000 */
[----:B------:R-:W-:Y:S05]  /*3c20*/  BRA.U !UP0, `(.L_x_74) ;  /* 0x0000000108c07547 */ /* 0x000fea000b800000 */
[----:B------:R-:W-:Y:S02]  /*3c30*/  UIADD3 UR27, UPT, UPT, UR43, UR22, URZ ;  /* 0x000000162b1b7290 */ /* 0x000fe4000fffe0ff */
[----:B------:R-:W-:Y:S01]  /*3c40*/  UPLOP3.LUT UP2, UPT, UPT, UPT, UPT, 0x40, 0x4 ;  /* 0x000000000004789c */ /* 0x000fe20003f4e870 */
[----:B------:R-:W-:Y:S01]  /*3c50*/  UMOV UR24, UR33 ;  /* 0x0000002100187c82 */ /* 0x000fe20008000000 */
[----:B------:R-:W-:-:S09]  /*3c60*/  UMOV UR10, UR23 ;  /* 0x00000017000a7c82 */ /* 0x000fd20008000000 */
.L_x_77:
[----:B--2---:R-:W-:Y:S01]  /*3c70*/  ULEA UR5, UR10, UR26, 0x3 ;  /* 0x0000001a0a057291 */ /* 0x004fe2000f8e18ff */
[----:B---3--:R-:W-:Y:S11]  /*3c80*/  @P2 BRA `(.L_x_75) ;  /* 0x00000000000c2947 */ /* 0x008ff60003800000 */
[----:B-1----:R-:W-:Y:S04]  /*3c90*/  SHF.L.U32 R5, R2, 0x1f, RZ ;  /* 0x0000001f02057819 */ /* 0x002fe800000006ff */
[----:B------:R-:W1:Y:S02]  /*3ca0*/  SYNCS.PHASECHK.TRANS64.TRYWAIT P0, [UR5], R5 ;  /* 0x00000005ff0075a7 */ /* 0x000e640008001105 */
[----:B-1----:R-:W-:Y:S05]  /*3cb0*/  @!P0 BRA `(.L_x_76) ;  /* 0x0000005800f48947 */ /* 0x002fea0003800000 */
.L_x_75:
[----:B------:R-:W-:Y:S01]  /*3cc0*/  UISETP.NE.AND UP0, UPT, UR24, 0x1, UPT ;  /* 0x000000011800788c */ /* 0x000fe2000bf05270 */
[----:B------:R-:W-:Y:S01]  /*3cd0*/  PLOP3.LUT P2, PT, PT, PT, PT, 0x80, 0x8 ;  /* 0x000000000008781c */ /* 0x000fe20003f4f070 */
[----:B------:R-:W-:Y:S02]  /*3ce0*/  UIADD3 UR4, UPT, UPT, UR10, 0x1, URZ ;  /* 0x000000010a047890 */ /* 0x000fe4000fffe0ff */
[----:B------:R-:W-:Y:S02]  /*3cf0*/  UIADD3 UR25, UPT, UPT, UR5, 0x40, URZ ;  /* 0x0000004005197890 */ /* 0x000fe4000fffe0ff */
[----:B------:R-:W-:Y:S01]  /*3d00*/  UISETP.NE.AND UP1, UPT, UR4, 0x8, UPT ;  /* 0x000000080400788c */ /* 0x000fe2000bf25270 */
[----:B------:R-:W-:Y:S01]  /*3d10*/  PLOP3.LUT P0, PT, PT, PT, UP0, 0x80, 0x8 ;  /* 0x000000000008781c */ /* 0x000fe20003f0f008 */
[----:B------:R-:W-:Y:S02]  /*3d20*/  UIADD3 UR22, UPT, UPT, UR22, 0x1, URZ ;  /* 0x0000000116167890 */ /* 0x000fe4000fffe0ff */
[----:B------:R-:W-:Y:S02]  /*3d30*/  USEL UR6, URZ, 0x1, UP1 ;  /* 0x00000001ff067887 */ /* 0x000fe40008800000 */
[----:B------:R-:W-:Y:S02]  /*3d40*/  USEL UR23, UR4, URZ, UP1 ;  /* 0x000000ff04177287 */ /* 0x000fe40008800000 */
[----:B------:R-:W-:Y:S02]  /*3d50*/  UIADD3 UR24, UPT, UPT, UR24, -0x1, URZ ;  /* 0xffffffff18187890 */ /* 0x000fe4000fffe0ff */
[----:B------:R-:W-:Y:S01]  /*3d60*/  @UP0 ULEA UR4, UR23, UR26, 0x3 ;  /* 0x0000001a17040291 */ /* 0x000fe2000f8e18ff */
[----:B------:R-:W-:Y:S01]  /*3d70*/  LOP3.LUT R2, R2, UR6, RZ, 0x3c, !PT ;  /* 0x0000000602027c12 */ /* 0x000fe2000f8e3cff */
[----:B------:R-:W-:Y:S02]  /*3d80*/  ULEA UR6, UR10, UR30, 0x9 ;  /* 0x0000001e0a067291 */ /* 0x000fe4000f8e48ff */
[----:B------:R-:W-:Y:S01]  /*3d90*/  UISETP.NE.AND UP0, UPT, UR22, UR27, UPT ;  /* 0x0000001b1600728c */ /* 0x000fe2000bf05270 */
[----:B-1----:R-:W-:Y:S01]  /*3da0*/  @P0 SHF.L.U32 R0, R2, 0x1f, RZ ;  /* 0x0000001f02000819 */ /* 0x002fe200000006ff */
[----:B------:R-:W-:Y:S02]  /*3db0*/  UIADD3 UR20, UPT, UPT, UR6, 0x2, URZ ;  /* 0x0000000206147890 */ /* 0x000fe4000fffe0ff */
[----:B------:R-:W-:Y:S01]  /*3dc0*/  UIADD3 UR16, UPT, UPT, UR6, 0x4, URZ ;  /* 0x0000000406107890 */ /* 0x000fe2000fffe0ff */
[----:B------:R2:W3:Y:S01]  /*3dd0*/  @P0 SYNCS.PHASECHK.TRANS64.TRYWAIT P2, [UR4], R0 ;  /* 0x00000000ff0005a7 */ /* 0x0004e20008041104 */
[----:B------:R-:W-:Y:S02]  /*3de0*/  ULEA UR4, UR10, UR29, 0xa ;  /* 0x0000001d0a047291 */ /* 0x000fe4000f8e50ff */
[----:B------:R-:W-:Y:S02]  /*3df0*/  UIADD3 UR12, UPT, UPT, UR6, 0x6, URZ ;  /* 0x00000006060c7890 */ /* 0x000fe4000fffe0ff */
[----:B------:R-:W-:Y:S02]  /*3e00*/  UIADD3 UR18, UPT, UPT, UR4, 0x2, URZ ;  /* 0x0000000204127890 */ /* 0x000fe4000fffe0ff */
[----:B------:R-:W-:Y:S02]  /*3e10*/  UIADD3 UR14, UPT, UPT, UR4, 0x4, URZ ;  /* 0x00000004040e7890 */ /* 0x000fe4000fffe0ff */
[----:B------:R-:W-:Y:S01]  /*3e20*/  UIADD3 UR8, UPT, UPT, UR4, 0x6, URZ ;  /* 0x0000000604087890 */ /* 0x000fe2000fffe0ff */
[----:B------:R-:W-:Y:S01]  /*3e30*/  UMOV UR7, 0x40004040 ;  /* 0x4000404000077882 */ /* 0x000fe20000000000 */
[----:B------:R-:W-:Y:S01]  /*3e40*/  UMOV UR5, 0x40004040 ;  /* 0x4000404000057882 */ /* 0x000fe20000000000 */
[----:B------:R-:W-:Y:S01]  /*3e50*/  UMOV UR21, 0x40004040 ;  /* 0x4000404000157882 */ /* 0x000fe20000000000 */
[----:B------:R2:W-:Y:S01]  /*3e60*/  UTCQMMA.2CTA gdesc[UR4], gdesc[UR6], tmem[UR11], tmem[UR40], idesc[UR41], UP2 ;  /* 0x00ff2806040075ea */ /* 0x0005e2000920030b */
[----:B------:R-:W-:Y:S01]  /*3e70*/  UPLOP3.LUT UP2, UPT, UPT, UPT, UPT, 0x80, 0x8 ;  /* 0x000000000008789c */ /* 0x000fe20003f4f070 */
[----:B------:R-:W-:Y:S01]  /*3e80*/  UMOV UR19, 0x40004040 ;  /* 0x4000404000137882 */ /* 0x000fe20000000000 */
[----:B------:R-:W-:Y:S01]  /*3e90*/  UMOV UR17, 0x40004040 ;  /* 0x4000404000117882 */ /* 0x000fe20000000000 */
[----:B------:R2:W-:Y:S01]  /*3ea0*/  UTCQMMA.2CTA gdesc[UR18], gdesc[UR20], tmem[UR11], tmem[UR38], idesc[UR39], UPT ;  /* 0x00ff2614120075ea */ /* 0x0005e2000ba0030b */
[----:B------:R-:W-:Y:S01]  /*3eb0*/  UMOV UR15, 0x40004040 ;  /* 0x40004040000f7882 */ /* 0x000fe20000000000 */
[----:B------:R-:W-:Y:S01]  /*3ec0*/  UMOV UR13, 0x40004040 ;  /* 0x40004040000d7882 */ /* 0x000fe20000000000 */
[----:B------:R-:W-:Y:S01]  /*3ed0*/  UMOV UR9, 0x40004040 ;  /* 0x4000404000097882 */ /* 0x000fe20000000000 */
[----:B------:R2:W-:Y:S01]  /*3ee0*/  UTCQMMA.2CTA gdesc[UR14], gdesc[UR16], tmem[UR11], tmem[UR36], idesc[UR37], UPT ;  /* 0x00ff24100e0075ea */ /* 0x0005e2000ba0030b */
[----:B------:R2:W-:Y:S01]  /*3ef0*/  UTCQMMA.2CTA gdesc[UR8], gdesc[UR12], tmem[UR11], tmem[UR34], idesc[UR35], UPT ;  /* 0x00ff220c080075ea */ /* 0x0005e2000ba0030b */
[----:B------:R2:W-:Y:S01]  /*3f00*/  UTCBAR.2CTA.MULTICAST [UR25], URZ, UR28 ;  /* 0x000000ff190073e9 */ /* 0x0005e2000820081c */
[----:B------:R-:W-:Y:S01]  /*3f10*/  UMOV UR10, UR23 ;  /* 0x00000017000a7c82 */ /* 0x000fe20008000000 */
[----:B------:R-:W-:Y:S05]  /*3f20*/  BRA.U UP0, `(.L_x_77) ;  /* 0xfffffffd00507547 */ /* 0x000fea000b83ffff */
.L_x_74:
[----:B--2---:R-:W-:Y:S01]  /*3f30*/  UIADD3 UR4, UPT, UPT, UR31, 0xd0, URZ ;  /* 0x000000d01f047890 */ /* 0x004fe2000fffe0ff */
[----:B------:R-:W-:-:S08]  /*3f40*/  UMOV UR22, UR27 ;  /* 0x0000001b00167c82 */ /* 0x000fd00008000000 */
[----:B------:R2:W-:Y:S01]  /*3f50*/  UTCBAR.2CTA.MULTICAST [UR4], URZ, UR42 ;  /* 0x000000ff040073e9 */ /* 0x0005e2000820082a */
[----:B------:R-:W-:Y:S02]  /*3f60*/  NOP ;  /* 0x0000000000007918 */ /* 0x000fe40000000000 */
.L_x_72:
[----:B--2---:R-:W-:Y:S01]  /*3f70*/  UIADD3 UR4, UPT, UPT, UR32, 0x1, URZ ;  /* 0x0000000120047890 */ /* 0x004fe2000fffe0ff */
[----:B------:R-:W-:-:S03]  /*3f80*/  ISETP.NE.AND P0, PT, R8, 0x2, PT ;  /* 0x000000020800780c */ /* 0x000fc60003f05270 */
[----:B------:R-:W-:Y:S01]  /*3f90*/  UISETP.NE.AND UP0, UPT, UR4, 0x4, UPT ;  /* 0x000000040400788c */ /* 0x000fe2000bf05270 */
[----:B-1----:R-:W-:Y:S02]  /*3fa0*/  SEL R0, RZ, 0x1, P0 ;  /* 0x00000001ff007807 */ /* 0x002fe40000000000 */
[----:B------:R-:W-:Y:S01]  /*3fb0*/  SEL R8, R8, RZ, P0 ;  /* 0x000000ff08087207 */ /* 0x000fe20000000000 */
[----:B------:R-:W-:Y:S01]  /*3fc0*/  USEL UR5, URZ, 0x1, UP0 ;  /* 0x00000001ff057887 */ /* 0x000fe20008000000 */
[----:B------:R-:W-:Y:S01]  /*3fd0*/  LOP3.LUT R3, R3, R0, RZ, 0x3c, !PT ;  /* 0x0000000003037212 */ /* 0x000fe200078e3cff */
[----:B------:R-:W-:-:S04]  /*3fe0*/  USEL UR32, UR4, URZ, UP0 ;  /* 0x000000ff04207287 */ /* 0x000fc80008000000 */
[----:B------:R-:W-:Y:S01]  /*3ff0*/  LOP3.LUT R9, R9, UR5, RZ, 0x3c, !PT ;  /* 0x0000000509097c12 */ /* 0x000fe2000f8e3cff */
[----:B------:R-:W-:Y:S07]  /*4000*/  @P1 BRA `(.L_x_78) ;  /* 0xfffffff800881947 */ /* 0x000fee000383ffff */
[----:B------:R-:W1:Y:S01]  /*4010*/  S2UR UR8, SR_CgaCtaId ;  /* 0x00000000000879c3 */ /* 0x000e620000008800 */
[----:B------:R-:W-:Y:S01]  /*4020*/  ELECT P0, URZ, PT ;  /* 0x0000000000ff782f */ /* 0x000fe20003800000 */
[----:B------:R-:W-:Y:S01]  /*4030*/  HFMA2 R0, -RZ, RZ, 0, 5.9604644775390625e-08 ;  /* 0x00000001ff007431 */ /* 0x000fe200000001ff */
[----:B------:R-:W-:-:S05]  /*4040*/  UMOV UR4, 0x40 ;  /* 0x0000004000047882 */ /* 0x000fca0000000000 */
[----:B------:R-:W-:Y:S01]  /*4050*/  UVIRTCOUNT.DEALLOC.SMPOOL 0x80 ;  /* 0x000000800000784c */ /* 0x000fe20000000000 */
[----:B------:R-:W-:Y:S02]  /*4060*/  UISETP.NE.AND UP1, UPT, UR46, URZ, UPT ;  /* 0x000000ff2e00728c */ /* 0x000fe4000bf25270 */
[----:B-1----:R-:W-:-:S09]  /*4070*/  ULEA UR8, UR8, UR4, 0x18 ;  /* 0x0000000408087291 */ /* 0x002fd2000f8ec0ff */
[----:B------:R1:W-:Y:S01]  /*4080*/  @P0 STS.U8 [UR8+0x1c], R0 ;  /* 0x00001c00ff000988 */ /* 0x0003e20008000008 */
[----:B------:R-:W-:Y:S05]  /*4090*/  BRA.U UP1, `(.L_x_79) ;  /* 0x0000000101a07547 */ /* 0x000fea000b800000 */
[----:B------:R-:W-:Y:S01]  /*40a0*/  UIADD3 UR7, UPT, UPT, UR26, 0xf0, URZ ;  /* 0x000000f01a077890 */ /* 0x000fe2000fffe0ff */
[----:B------:R-:W-:-:S03]  /*40b0*/  SHF.L.U32 R3, R9, 0x1f, RZ ;  /* 0x0000001f09037819 */ /* 0x000fc600000006ff */
[----:B------:R-:W-:-:S09]  /*40c0*/  ULEA UR4, UR32, UR7, 0x3 ;  /* 0x0000000720047291 */ /* 0x000fd2000f8e18ff */
[----:B------:R-:W2:Y:S02]  /*40d0*/  SYNCS.PHASECHK.TRANS64.TRYWAIT P0, [UR4], R3 ;  /* 0x00000003ff0075a7 */ /* 0x000ea40008001104 */
[----:B--2---:R-:W-:Y:S05]  /*40e0*/  @!P0 BRA `(.L_x_80) ;  /* 0x0000005800008947 */ /* 0x004fea0003800000 */
.L_x_159:
        /* <DEDUP_REMOVED lines=9> */
.L_x_161:
        /* <DEDUP_REMOVED lines=9> */
.L_x_163:
[----:B------:R-:W-:-:S04]  /*4210*/  UIADD3 UR4, UPT, UPT, UR4, 0x1, URZ ;  /* 0x0000000104047890 */ /* 0x000fc8000fffe0ff */
[----:B------:R-:W-:-:S04]  /*4220*/  UISETP.NE.AND UP0, UPT, UR4, 0x4, UPT ;  /* 0x000000040400788c */ /* 0x000fc8000bf05270 */
[----:B------:R-:W-:Y:S02]  /*4230*/  USEL UR5, URZ, 0x1, UP0 ;  /* 0x00000001ff057887 */ /* 0x000fe40008000000 */
[----:B------:R-:W-:-:S04]  /*4240*/  USEL UR4, UR4, URZ, UP0 ;  /* 0x000000ff04047287 */ /* 0x000fc80008000000 */
[----:B------:R-:W-:Y:S01]  /*4250*/  ULEA UR4, UR4, UR7, 0x3 ;  /* 0x0000000704047291 */ /* 0x000fe2000f8e18ff */
[----:B-1----:R-:W-:-:S04]  /*4260*/  LOP3.LUT R3, R2, UR5, RZ, 0x3c, !PT ;  /* 0x0000000502037c12 */ /* 0x002fc8000f8e3cff */
[----:B------:R-:W-:Y:S01]  /*4270*/  SHF.L.U32 R3, R3, 0x1f, RZ ;  /* 0x0000001f03037819 */ /* 0x000fe200000006ff */
[----:B------:R-:W-:-:S04]  /*4280*/  IMAD.U32 R0, RZ, RZ, UR4 ;  /* 0x00000004ff007e24 */ /* 0x000fc8000f8e00ff */
[----:B------:R1:W2:Y:S03]  /*4290*/  SYNCS.PHASECHK.TRANS64.TRYWAIT P0, [R0+URZ], R3 ;  /* 0x00000003000075a7 */ /* 0x0002a600080011ff */
[----:B--2---:R-:W-:Y:S05]  /*42a0*/  @!P0 NANOSLEEP.SYNCS 0x989680 ;  /* 0x009896800000895d */ /* 0x004fea0003900000 */
[----:B------:R-:W2:Y:S02]  /*42b0*/  @!P0 SYNCS.PHASECHK.TRANS64 P0, [R0+URZ], R3 ;  /* 0x00000003000085a7 */ /* 0x000ea400080010ff */
[----:B--2---:R-:W-:Y:S05]  /*42c0*/  @P0 BRA `(.L_x_83) ;  /* 0x0000000000200947 */ /* 0x004fea0003800000 */
.L_x_84:
[----:B--2---:R2:W4:Y:S02]  /*42d0*/  SYNCS.PHASECHK.TRANS64.TRYWAIT P0, [R0+URZ], R3 ;  /* 0x00000003000075a7 */ /* 0x00452400080011ff */
[----:B----4-:R-:W-:Y:S05]  /*42e0*/  @!P0 NANOSLEEP.SYNCS 0x989680 ;  /* 0x009896800000895d */ /* 0x010fea0003900000 */
[----:B------:R-:W4:Y:S02]  /*42f0*/  @!P0 SYNCS.PHASECHK.TRANS64 P0, [R0+URZ], R3 ;  /* 0x00000003000085a7 */ /* 0x000f2400080010ff */
[----:B----4-:R-:W-:Y:S05]  /*4300*/  @!P0 BRA `(.L_x_84) ;  /* 0xfffffffc00f08947 */ /* 0x010fea000383ffff */
[----:B------:R-:W-:Y:S05]  /*4310*/  BRA `(.L_x_83) ;  /* 0x00000000000c7947 */ /* 0x000fea0003800000 */
.L_x_79:
[----:B------:R-:W-:-:S04]  /*4320*/  UIADD3 UR4, UPT, UPT, UR26, 0x130, URZ ;  /* 0x000001301a047890 */ /* 0x000fc8000fffe0ff */
[----:B------:R-:W-:-:S09]  /*4330*/  UPRMT UR4, UR45, 0x654, UR4 ;  /* 0x000006542d047896 */ /* 0x000fd20008000004 */
[----:B------:R-:W-:Y:S03]  /*4340*/  SYNCS.ARRIVE.TRANS64.RED.A1T0 RZ, [UR4], RZ ;  /* 0x000000ffffff79a7 */ /* 0x000fe60008100404 */
.L_x_83:
[----:B-12---:R-:W-:Y:S01]  /*4350*/  SHF.L.U32 R3, RZ, 0x1f, RZ ;  /* 0x0000001fff037819 */ /* 0x006fe200000006ff */
[----:B------:R-:W-:Y:S01]  /*4360*/  UIADD3 UR4, UPT, UPT, UR26, 0x130, URZ ;  /* 0x000001301a047890 */ /* 0x000fe2000fffe0ff */
[----:B------:R-:W-:Y:S02]  /*4370*/  PLOP3.LUT P0, PT, PT, PT, UP1, 0x80, 0x8 ;  /* 0x000000000008781c */ /* 0x000fe40003f0f018 */
[----:B------:R-:W1:Y:S02]  /*4380*/  SYNCS.PHASECHK.TRANS64.TRYWAIT P1, [UR26+0x130], R3 ;  /* 0x00013003ff0075a7 */ /* 0x000e64000802111a */
[----:B-1----:R-:W-:Y:S09]  /*4390*/  @!P1 BRA `(.L_x_85) ;  /* 0x00000054009c9947 */ /* 0x002ff20003800000 */
.L_x_165:
[----:B------:R-:W-:Y:S01]  /*43a0*/  @!UP1 UPRMT UR4, UR45, 0x654, UR4 ;  /* 0x000006542d049896 */ /* 0x000fe20008000004 */
[----:B------:R-:W-:Y:S01]  /*43b0*/  UMOV UR5, 0xffff ;  /* 0x0000ffff00057882 */ /* 0x000fe20000000000 */
[----:B------:R-:W-:-:S07]  /*43c0*/  UMOV UR6, 0x1 ;  /* 0x0000000100067882 */ /* 0x000fce0000000000 */
[----:B------:R-:W-:Y:S01]  /*43d0*/  @!P0 SYNCS.ARRIVE.TRANS64.RED.A1T0 RZ, [UR4], RZ ;  /* 0x000000ffffff89a7 */ /* 0x000fe20008100404 */
[----:B------:R-:W-:Y:S01]  /*43e0*/  NOP ;  /* 0x0000000000007918 */ /* 0x000fe20000000000 */
[----:B-1----:R-:W1:Y:S01]  /*43f0*/  LDS R0, [UR8+0x14] ;  /* 0x00001408ff007984 */ /* 0x002e620008000800 */
[----:B------:R-:W-:-:S04]  /*4400*/  ULOP3.LUT UR4, UR44, 0xffff, URZ, 0xc0, !UPT ;  /* 0x0000ffff2c047892 */ /* 0x000fc8000f8ec0ff */
[----:B------:R-:W-:-:S04]  /*4410*/  USHF.R.U32.HI UR4, URZ, 0x5, UR4 ;  /* 0x00000005ff047899 */ /* 0x000fc80008011604 */
[----:B------:R-:W-:Y:S02]  /*4420*/  USHF.L.U32 UR5, UR5, UR4, URZ ;  /* 0x0000000405057299 */ /* 0x000fe400080006ff */
[----:B------:R-:W-:-:S04]  /*4430*/  USHF.L.U32 UR4, UR6, UR4, URZ ;  /* 0x0000000406047299 */ /* 0x000fc800080006ff */
[----:B-1----:R-:W-:-:S04]  /*4440*/  LOP3.LUT R0, R0, UR5, RZ, 0xc0, !PT ;  /* 0x0000000500007c12 */ /* 0x002fc8000f8ec0ff */
[----:B------:R-:W-:-:S13]  /*4450*/  ISETP.NE.AND P0, PT, R0, UR5, PT ;  /* 0x0000000500007c0c */ /* 0x000fda000bf05270 */
[----:B------:R-:W-:Y:S05]  /*4460*/  @P0 BRA `(.L_x_86) ;  /* 0x0000000000580947 */ /* 0x000fea0003800000 */
[----:B------:R-:W1:Y:S02]  /*4470*/  LDS R0, [UR8+0x18] ;  /* 0x00001808ff007984 */ /* 0x000e640008000800 */
[----:B-1----:R-:W-:-:S04]  /*4480*/  LOP3.LUT R0, R0, UR4, RZ, 0xc0, !PT ;  /* 0x0000000400007c12 */ /* 0x002fc8000f8ec0ff */
[----:B------:R-:W-:-:S13]  /*4490*/  ISETP.NE.AND P0, PT, R0, UR4, PT ;  /* 0x0000000400007c0c */ /* 0x000fda000bf05270 */
[----:B------:R-:W-:Y:S05]  /*44a0*/  @P0 BRA `(.L_x_87) ;  /* 0x00000000003c0947 */ /* 0x000fea0003800000 */
[----:B------:R-:W1:Y:S01]  /*44b0*/  S2R R2, SR_LANEID ;  /* 0x0000000000027919 */ /* 0x000e620000000000 */
[----:B------:R-:W-:Y:S01]  /*44c0*/  ULOP3.LUT UR5, URZ, UR5, URZ, 0x33, !UPT ;  /* 0x00000005ff057292 */ /* 0x000fe2000f8e33ff */
[----:B------:R-:W-:Y:S01]  /*44d0*/  LOP3.LUT R4, RZ, UR4, RZ, 0x33, !PT ;  /* 0x00000004ff047c12 */ /* 0x000fe2000f8e33ff */
[----:B------:R-:W-:Y:S02]  /*44e0*/  VOTEU.ANY UR4, UPT, PT ;  /* 0x0000000000047886 */ /* 0x000fe400038e0100 */
[----:B------:R-:W-:Y:S01]  /*44f0*/  UFLO.U32 UR4, UR4 ;  /* 0x00000004000472bd */ /* 0x000fe200080e0000 */
[----:B------:R-:W2:Y:S01]  /*4500*/  REDUX UR6, R4 ;  /* 0x00000000040673c4 */ /* 0x000ea20000000000 */
[----:B------:R-:W-:-:S06]  /*4510*/  IMAD.U32 R0, RZ, RZ, UR5 ;  /* 0x00000005ff007e24 */ /* 0x000fcc000f8e00ff */
[----:B------:R4:W-:Y:S01]  /*4520*/  UTCATOMSWS.AND URZ, UR5 ;  /* 0x0000000500ff79e3 */ /* 0x0009e20008000000 */
[----:B------:R-:W3:Y:S01]  /*4530*/  REDUX UR7, R0 ;  /* 0x00000000000773c4 */ /* 0x000ee20000000000 */
[----:B-1----:R-:W-:Y:S01]  /*4540*/  ISETP.EQ.U32.AND P0, PT, R2, UR4, PT ;  /* 0x0000000402007c0c */ /* 0x002fe2000bf02070 */
[----:B--2---:R-:W-:Y:S01]  /*4550*/  IMAD.U32 R2, RZ, RZ, UR6 ;  /* 0x00000006ff027e24 */ /* 0x004fe2000f8e00ff */
[----:B---3--:R-:W-:-:S11]  /*4560*/  MOV R3, UR7 ;  /* 0x0000000700037c02 */ /* 0x008fd60008000f00 */
[----:B------:R4:W-:Y:S04]  /*4570*/  @P0 ATOMS.AND RZ, [UR8+0x14], R3 ;  /* 0x00001403ffff098c */ /* 0x0009e8000a800008 */
[----:B------:R4:W-:Y:S01]  /*4580*/  @P0 ATOMS.AND RZ, [UR8+0x18], R2 ;  /* 0x00001802ffff098c */ /* 0x0009e2000a800008 */
[----:B------:R-:W-:Y:S05]  /*4590*/  BRA `(.L_x_88) ;  /* 0x0000000000147947 */ /* 0x000fea0003800000 */
.L_x_87:
[----:B------:R-:W-:Y:S02]  /*45a0*/  MOV R2, 0x45c0 ;  /* 0x000045c000027802 */ /* 0x000fe40000000f00 */
[----:B---3-5:R-:W-:Y:S05]  /*45b0*/  CALL.REL.NOINC `($__internal_0_$__cuda_sm10x_tcgen05_guardrail_trap_col_being_dealloced_not_returned_by_alloc) ;  /* 0x0000005400f07944 */ /* 0x028fea0003c00000 */
[----:B------:R-:W-:Y:S05]  /*45c0*/  BRA `(.L_x_88) ;  /* 0x0000000000087947 */ /* 0x000fea0003800000 */
.L_x_86:
[----:B------:R-:W-:Y:S02]  /*45d0*/  MOV R2, 0x45f0 ;  /* 0x000045f000027802 */ /* 0x000fe40000000f00 */
[----:B---3-5:R-:W-:Y:S05]  /*45e0*/  CALL.REL.NOINC `($__internal_2_$__cuda_sm10x_tcgen05_guardrail_trap_unallocated_columns_being_dealloced) ;  /* 0x0000005400fc7944 */ /* 0x028fea0003c00000 */
.L_x_88:
[----:B------:R-:W-:Y:S01]  /*45f0*/  NOP ;  /* 0x0000000000007918 */ /* 0x000fe20000000000 */
[----:B----4-:R-:W-:Y:S05]  /*4600*/  EXIT ;  /* 0x000000000000794d */ /* 0x010fea0003800000 */
.L_x_59:
[----:B------:R-:W-:-:S09]  /*4610*/  UISETP.NE.OR UP0, UPT, UR13, 0x3, !UP3 ;  /* 0x000000030d00788c */ /* 0x000fd2000df05670 */
[----:B------:R-:W-:Y:S05]  /*4620*/  BRA.U UP0, `(.L_x_89) ;  /* 0x0000000d007c7547 */ /* 0x000fea000b800000 */
[----:B------:R-:W1:Y:S01]  /*4630*/  LDCU UR32, c[0x0][0x370] ;  /* 0x00006e00ff2077ac */ /* 0x000e620008000800 */
[----:B------:R-:W2:Y:S01]  /*4640*/  LDC.64 R16, c[0x0][0x348] ;  /* 0x0000d200ff107b82 */ /* 0x000ea20000000a00 */
[----:B------:R-:W-:Y:S02]  /*4650*/  HFMA2 R13, -RZ, RZ, 0, 0 ;  /* 0x00000000ff0d7431 */ /* 0x000fe400000001ff */
[----:B------:R-:W-:Y:S01]  /*4660*/  IMAD.MOV.U32 R15, RZ, RZ, 0x1 ;  /* 0x00000001ff0f7424 */ /* 0x000fe200078e00ff */
[----:B------:R-:W1:Y:S01]  /*4670*/  LDCU.128 UR28, c[0x0][0xb10] ;  /* 0x00016200ff1c77ac */ /* 0x000e620008000c00 */
[----:B------:R-:W-:Y:S01]  /*4680*/  IMAD.MOV.U32 R14, RZ, RZ, RZ ;  /* 0x000000ffff0e7224 */ /* 0x000fe200078e00ff */
[----:B------:R-:W-:Y:S01]  /*4690*/  MOV R7, 0x2000 ;  /* 0x0000200000077802 */ /* 0x000fe20000000f00 */
[----:B------:R-:W3:Y:S01]  /*46a0*/  LDCU UR27, c[0x0][0x374] ;  /* 0x00006e80ff1b77ac */ /* 0x000ee20008000800 */
[----:B------:R-:W4:Y:S01]  /*46b0*/  LDC.64 R2, c[0x0][0x888] ;  /* 0x00022200ff027b82 */ /* 0x000f220000000a00 */
[----:B------:R-:W3:Y:S01]  /*46c0*/  LDCU UR15, c[0x0][0xb0c] ;  /* 0x00016180ff0f77ac */ /* 0x000ee20008000800 */
[----:B------:R-:W2:Y:S06]  /*46d0*/  LDCU UR38, c[0x0][0xb20] ;  /* 0x00016400ff2677ac */ /* 0x000eac0008000800 */
[----:B------:R-:W4:Y:S01]  /*46e0*/  LDC.64 R4, c[0x0][0x890] ;  /* 0x00022400ff047b82 */ /* 0x000f220000000a00 */
[----:B------:R-:W2:Y:S01]  /*46f0*/  LDCU UR4, c[0x0][0xb30] ;  /* 0x00016600ff0477ac */ /* 0x000ea20008000800 */
[----:B------:R-:W-:Y:S01]  /*4700*/  UMOV UR21, 0x400 ;  /* 0x0000040000157882 */ /* 0x000fe20000000000 */
[----:B-1----:R-:W-:-:S02]  /*4710*/  UIMAD.WIDE.U32 UR6, UR32, UR28, URZ ;  /* 0x0000001c200672a5 */ /* 0x002fc4000f8e00ff */
[----:B---3--:R-:W-:Y:S02]  /*4720*/  UIMAD.WIDE.U32 UR8, UR27, UR31, URZ ;  /* 0x0000001f1b0872a5 */ /* 0x008fe4000f8e00ff */
[----:B------:R-:W-:Y:S02]  /*4730*/  ULEA UR21, UR48, UR21, 0x18 ;  /* 0x0000001530157291 */ /* 0x000fe4000f8ec0ff */
[----:B------:R-:W-:Y:S02]  /*4740*/  UPLOP3.LUT UP3, UPT, UPT, UPT, UPT, 0x40, 0x4 ;  /* 0x000000000004789c */ /* 0x000fe40003f6e870 */
[----:B------:R-:W-:Y:S02]  /*4750*/  UIADD3 UR33, UPT, UPT, UR21, 0x88, URZ ;  /* 0x0000008815217890 */ /* 0x000fe4000fffe0ff */
[----:B------:R-:W-:Y:S01]  /*4760*/  UIADD3 UR17, UPT, UPT, UR21, 0x80, URZ ;  /* 0x0000008015117890 */ /* 0x000fe2000fffe0ff */
[----:B------:R-:W-:Y:S01]  /*4770*/  UMOV UR6, UR7 ;  /* 0x0000000700067c82 */ /* 0x000fe20008000000 */
[----:B------:R-:W-:Y:S01]  /*4780*/  UMOV UR35, UR9 ;  /* 0x0000000900237c82 */ /* 0x000fe20008000000 */
[----:B------:R-:W-:-:S02]  /*4790*/  UISETP.GE.AND UP0, UPT, UR42, 0x1, UPT ;  /* 0x000000012a00788c */ /* 0x000fc4000bf06270 */
[----:B------:R-:W-:Y:S01]  /*47a0*/  UISETP.NE.AND UP4, UPT, UR42, 0x1, UPT ;  /* 0x000000012a00788c */ /* 0x000fe2000bf85270 */
[----:B------:R-:W1:Y:S01]  /*47b0*/  LDCU.64 UR22, c[0x0][0xb28] ;  /* 0x00016500ff1677ac */ /* 0x000e620008000a00 */
[----:B------:R-:W-:Y:S02]  /*47c0*/  UISETP.NE.AND UP6, UPT, UR15, 0x1, UPT ;  /* 0x000000010f00788c */ /* 0x000fe4000bfc5270 */
[----:B------:R-:W-:Y:S02]  /*47d0*/  UISETP.NE.AND UP5, UPT, UR30, 0x1, UPT ;  /* 0x000000011e00788c */ /* 0x000fe4000bfa5270 */
[----:B------:R-:W-:Y:S02]  /*47e0*/  UPRMT UR33, UR48, 0x654, UR33 ;  /* 0x0000065430217896 */ /* 0x000fe40008000021 */
[----:B------:R-:W-:Y:S02]  /*47f0*/  USHF.R.U32.HI UR37, URZ, UR29, UR6 ;  /* 0x0000001dff257299 */ /* 0x000fe40008011606 */
[----:B------:R-:W-:-:S02]  /*4800*/  UPRMT UR34, UR48, 0x654, UR17 ;  /* 0x0000065430227896 */ /* 0x000fc40008000011 */
[----:B--2---:R-:W-:Y:S02]  /*4810*/  USHF.R.U32.HI UR35, URZ, UR38, UR35 ;  /* 0x00000026ff237299 */ /* 0x004fe40008011623 */
[----:B------:R-:W-:-:S11]  /*4820*/  UISETP.NE.AND UP2, UPT, UR4, 0x1, UPT ;  /* 0x000000010400788c */ /* 0x000fd6000bf45270 */
.L_x_98:
[C---:B------:R-:W-:Y:S02]  /*4830*/  LEA R12, R14.reuse, UR21, 0x3 ;  /* 0x000000150e0c7c11 */ /* 0x040fe4000f8e18ff */
[----:B------:R-:W-:Y:S02]  /*4840*/  SHF.L.U32 R9, R13, 0x1f, RZ ;  /* 0x0000001f0d097819 */ /* 0x000fe400000006ff */
[----:B------:R-:W-:Y:S02]  /*4850*/  LEA R10, R14, UR21, 0x4 ;  /* 0x000000150e0a7c11 */ /* 0x000fe4000f8e20ff */
[----:B--2---:R-:W2:Y:S02]  /*4860*/  SYNCS.PHASECHK.TRANS64.TRYWAIT P0, [R12+URZ+0xb0], R9 ;  /* 0x0000b0090c0075a7 */ /* 0x004ea400080011ff */
[----:B--2---:R-:W-:Y:S05]  /*4870*/  @!P0 BRA `(.L_x_90) ;  /* 0x00000050007c8947 */ /* 0x004fea0003800000 */
.L_x_166:
[----:B--2---:R-:W2:Y:S01]  /*4880*/  LDS.128 R8, [R10+0x140] ;  /* 0x000140000a087984 */ /* 0x004ea20000000c00 */
[----:B------:R-:W-:Y:S01]  /*4890*/  UISETP.GE.AND UP0, UPT, UR42, 0x1, UPT ;  /* 0x000000012a00788c */ /* 0x000fe2000bf06270 */
[----:B------:R-:W-:Y:S01]  /*48a0*/  @!PT LDS RZ, [RZ] ;  /* 0x00000000fffff984 */ /* 0x000fe20000000800 */
[----:B------:R-:W-:Y:S01]  /*48b0*/  @!PT LDS RZ, [RZ] ;  /* 0x00000000fffff984 */ /* 0x000fe20000000800 */
[----:B------:R-:W-:Y:S01]  /*48c0*/  @!PT LDS RZ, [RZ] ;  /* 0x00000000fffff984 */ /* 0x000fe20000000800 */
[----:B------:R-:W-:Y:S01]  /*48d0*/  @!PT LDS RZ, [RZ] ;  /* 0x00000000fffff984 */ /* 0x000fe20000000800 */
[----:B------:R3:W-:Y:S06]  /*48e0*/  MEMBAR.ALL.CTA ;  /* 0x0000000000007992 */ /* 0x0007ec0000008000 */
[----:B---3--:R-:W3:Y:S01]  /*48f0*/  FENCE.VIEW.ASYNC.S ;  /* 0x00000000000073c6 */ /* 0x008ee20000000000 */
[----:B--2---:R-:W-:Y:S11]  /*4900*/  LOP3.LUT P0, RZ, R10, 0x1, RZ, 0xc0, !PT ;  /* 0x000000010aff7812 */ /* 0x004ff6000780c0ff */
[----:B------:R-:W-:Y:S02]  /*4910*/  @!UPT UIADD3 URZ, UPT, UPT, URZ, URZ, URZ ;  /* 0x000000fffffff290 */ /* 0x000fe4000fffe0ff */
[----:B---3--:R-:W-:Y:S01]  /*4920*/  VOTEU.ANY UP1, P0 ;  /* 0x0000000000ff7886 */ /* 0x008fe20000020100 */
[----:B------:R-:W-:Y:S11]  /*4930*/  PLOP3.LUT P0, PT, PT, PT, UP1, 0x80, 0x8 ;  /* 0x000000000008781c */ /* 0x000ff60003f0f018 */
[----:B------:R-:W-:Y:S02]  /*4940*/  @!UPT UIADD3 URZ, UPT, UPT, URZ, URZ, URZ ;  /* 0x000000fffffff290 */ /* 0x000fe4000fffe0ff */
[----:B------:R-:W-:Y:S02]  /*4950*/  @P0 SHF.R.U32.HI R0, RZ, 0x10, R9 ;  /* 0x00000010ff000819 */ /* 0x000fe40000011609 */
[----:B------:R-:W-:Y:S02]  /*4960*/  @P0 MOV R6, R8 ;  /* 0x0000000800060202 */ /* 0x000fe40000000f00 */
[----:B------:R-:W-:Y:S01]  /*4970*/  @P0 R2UR UR4, R0 ;  /* 0x00000000000402ca */ /* 0x000fe200000e0000 */
[----:B------:R-:W-:Y:S01]  /*4980*/  VIADD R0, R12, 0xc0 ;  /* 0x000000c00c007836 */ /* 0x000fe20000000000 */
[----:B------:R-:W-:Y:S02]  /*4990*/  @P0 LOP3.LUT R8, R9, 0xffff, RZ, 0xc0, !PT ;  /* 0x0000ffff09080812 */ /* 0x000fe400078ec0ff */
[----:B------:R-:W-:Y:S02]  /*49a0*/  @P0 R2UR UR6, R6 ;  /* 0x00000000060602ca */ /* 0x000fe400000e0000 */
[----:B------:R-:W-:Y:S02]  /*49b0*/  PRMT R0, RZ, 0x654, R0 ;  /* 0x00000654ff007816 */ /* 0x000fe40000000000 */
[----:B------:R-:W-:Y:S02]  /*49c0*/  @P0 R2UR UR5, R8 ;  /* 0x00000000080502ca */ /* 0x000fe400000e0000 */
[----:B------:R2:W-:Y:S03]  /*49d0*/  SYNCS.ARRIVE.TRANS64.RED.A1T0 RZ, [R0+URZ], RZ ;  /* 0x000000ff00ff79a7 */ /* 0x0005e600081004ff */
[----:B------:R-:W-:Y:S04]  /*49e0*/  @UP1 UMOV UR26, UR4 ;  /* 0x00000004001a1c82 */ /* 0x000fe80008000000 */
[----:B------:R-:W-:Y:S04]  /*49f0*/  @UP1 UMOV UR14, UR6 ;  /* 0x00000006000e1c82 */ /* 0x000fe80008000000 */
[----:B------:R-:W-:Y:S01]  /*4a00*/  @UP1 UMOV UR13, UR5 ;  /* 0x00000005000d1c82 */ /* 0x000fe20008000000 */
[----:B------:R-:W-:Y:S05]  /*4a10*/  BRA.U !UP0, `(.L_x_91) ;  /* 0x0000000108a47547 */ /* 0x000fea000b800000 */
[----:B------:R-:W-:Y:S02]  /*4a20*/  UIMAD.WIDE.U32 UR8, UR13, UR31, URZ ;  /* 0x0000001f0d0872a5 */ /* 0x000fe4000f8e00ff */
[----:B------:R-:W-:Y:S02]  /*4a30*/  UIMAD.WIDE.U32 UR10, UR14, UR28, URZ ;  /* 0x0000001c0e0a72a5 */ /* 0x000fe4000f8e00ff */
[----:B------:R-:W-:Y:S02]  /*4a40*/  USEL UR4, UR27, UR35, !UP5 ;  /* 0x000000231b047287 */ /* 0x000fe4000e800000 */
[----:B------:R-:W-:Y:S02]  /*4a50*/  USEL UR7, UR32, UR37, !UP6 ;  /* 0x0000002520077287 */ /* 0x000fe4000f000000 */
[----:B-1----:R-:W-:Y:S02]  /*4a60*/  UIMAD.WIDE.U32 UR18, UR4, UR22, URZ ;  /* 0x00000016041272a5 */ /* 0x002fe4000f8e00ff */
[----:B------:R-:W-:Y:S01]  /*4a70*/  UIMAD.WIDE.U32 UR24, UR7, UR22, URZ ;  /* 0x00000016071872a5 */ /* 0x000fe2000f8e00ff */
[----:B------:R-:W-:Y:S02]  /*4a80*/  UMOV UR5, UR9 ;  /* 0x0000000900057c82 */ /* 0x000fe40008000000 */
[----:B------:R-:W-:Y:S03]  /*4a90*/  USHF.R.U32.HI UR6, URZ, UR38, UR5 ;  /* 0x00000026ff067299 */ /* 0x000fe60008011605 */
[----:B------:R-:W-:Y:S01]  /*4aa0*/  UMOV UR5, UR11 ;  /* 0x0000000b00057c82 */ /* 0x000fe20008000000 */
[----:B------:R-:W-:Y:S02]  /*4ab0*/  USEL UR6, UR13, UR6, !UP5 ;  /* 0x000000060d067287 */ /* 0x000fe4000e800000 */
[----:B------:R-:W-:Y:S02]  /*4ac0*/  USHF.R.U32.HI UR8, URZ, UR29, UR5 ;  /* 0x0000001dff087299 */ /* 0x000fe40008011605 */
[----:B------:R-:W-:Y:S01]  /*4ad0*/  UIMAD.WIDE.U32 UR10, UR6, UR22, URZ ;  /* 0x00000016060a72a5 */ /* 0x000fe2000f8e00ff */
[----:B------:R-:W-:Y:S02]  /*4ae0*/  UMOV UR5, UR19 ;  /* 0x0000001300057c82 */ /* 0x000fe40008000000 */
[----:B------:R-:W-:Y:S03]  /*4af0*/  @UP4 USHF.R.U32.HI UR4, URZ, UR23, UR5 ;  /* 0x00000017ff044299 */ /* 0x000fe60008011605 */
[----:B------:R-:W-:Y:S01]  /*4b00*/  UMOV UR5, UR25 ;  /* 0x0000001900057c82 */ /* 0x000fe20008000000 */
[----:B------:R-:W-:Y:S02]  /*4b10*/  UIMAD UR4, UR42, UR4, URZ ;  /* 0x000000042a0472a4 */ /* 0x000fe4000f8e02ff */
[----:B------:R-:W-:Y:S02]  /*4b20*/  @UP4 USHF.R.U32.HI UR7, URZ, UR23, UR5 ;  /* 0x00000017ff074299 */ /* 0x000fe40008011605 */
[----:B------:R-:W-:Y:S02]  /*4b30*/  USEL UR5, UR14, UR8, !UP6 ;  /* 0x000000080e057287 */ /* 0x000fe4000f000000 */
[----:B------:R-:W-:Y:S02]  /*4b40*/  UIMAD UR8, UR42, UR7, URZ ;  /* 0x000000072a0872a4 */ /* 0x000fe4000f8e02ff */
[----:B------:R-:W-:Y:S03]  /*4b50*/  UISETP.GE.AND UP0, UPT, UR6, UR4, UPT ;  /* 0x000000040600728c */ /* 0x000fe6000bf06270 */
[----:B------:R-:W-:Y:S01]  /*4b60*/  UMOV UR4, UR11 ;  /* 0x0000000b00047c82 */ /* 0x000fe20008000000 */
[----:B------:R-:W-:Y:S02]  /*4b70*/  UISETP.GE.OR UP0, UPT, UR5, UR8, UP0 ;  /* 0x000000080500728c */ /* 0x000fe40008706670 */
[----:B------:R-:W-:Y:S02]  /*4b80*/  USHF.R.U32.HI UR4, URZ, UR23, UR4 ;  /* 0x00000017ff047299 */ /* 0x000fe40008011604 */
[----:B------:R-:W-:Y:S02]  /*4b90*/  UIMAD.WIDE.U32 UR8, UR5, UR22, URZ ;  /* 0x00000016050872a5 */ /* 0x000fe4000f8e00ff */
[----:B------:R-:W-:Y:S04]  /*4ba0*/  USEL UR10, UR6, UR4, !UP4 ;  /* 0x00000004060a7287 */ /* 0x000fe8000e000000 */
[----:B------:R-:W-:Y:S01]  /*4bb0*/  UIADD3 UR11, UPT, UPT, -UR10, URZ, URZ ;  /* 0x000000ff0a0b7290 */ /* 0x000fe2000fffe1ff */
[----:B------:R-:W-:Y:S02]  /*4bc0*/  @!UP0 UMOV UR4, UR9 ;  /* 0x0000000900048c82 */ /* 0x000fe40008000000 */
[----:B------:R-:W-:Y:S02]  /*4bd0*/  @!UP0 USHF.R.U32.HI UR4, URZ, UR23, UR4 ;  /* 0x00000017ff048299 */ /* 0x000fe40008011604 */
[----:B------:R-:W-:Y:S02]  /*4be0*/  UIMAD UR8, UR42, UR11, UR6 ;  /* 0x0000000b2a0872a4 */ /* 0x000fe4000f8e0206 */
[----:B------:R-:W-:Y:S04]  /*4bf0*/  @!UP0 USEL UR4, UR5, UR4, !UP4 ;  /* 0x0000000405048287 */ /* 0x000fe8000e000000 */
[----:B------:R-:W-:Y:S02]  /*4c00*/  @!UP0 UIMAD UR8, UR7, UR8, UR4 ;  /* 0x00000008070882a4 */ /* 0x000fe4000f8e0204 */
[----:B------:R-:W-:Y:S02]  /*4c10*/  @!UP0 UIADD3 UR9, UPT, UPT, UR10, -UR4, URZ ;  /* 0x800000040a098290 */ /* 0x000fe4000fffe0ff */
[----:B------:R-:W-:Y:S02]  /*4c20*/  UIADD3 UR4, UPT, UPT, -UR5, URZ, URZ ;  /* 0x000000ff05047290 */ /* 0x000fe4000fffe1ff */
[----:B------:R-:W-:Y:S02]  /*4c30*/  UIADD3 UR7, UPT, UPT, -UR6, URZ, URZ ;  /* 0x000000ff06077290 */ /* 0x000fe4000fffe1ff */
[----:B------:R-:W-:Y:S02]  /*4c40*/  @!UP0 UIMAD UR6, UR9, UR42, UR5 ;  /* 0x0000002a090682a4 */ /* 0x000fe4000f8e0205 */
[----:B------:R-:W-:Y:S02]  /*4c50*/  UIMAD UR14, UR15, UR4, UR14 ;  /* 0x000000040f0e72a4 */ /* 0x000fe4000f8e020e */
[----:B------:R-:W-:Y:S01]  /*4c60*/  UIMAD UR13, UR30, UR7, UR13 ;  /* 0x000000071e0d72a4 */ /* 0x000fe2000f8e020d */
[----:B------:R-:W-:Y:S02]  /*4c70*/  @!UP0 UMOV UR5, UR8 ;  /* 0x0000000800058c82 */ /* 0x000fe40008000000 */
[----:B------:R-:W-:Y:S02]  /*4c80*/  UIMAD UR14, UR5, UR15, UR14 ;  /* 0x0000000f050e72a4 */ /* 0x000fe4000f8e020e */
[----:B------:R-:W-:Y:S11]  /*4c90*/  UIMAD UR13, UR6, UR30, UR13 ;  /* 0x0000001e060d72a4 */ /* 0x000ff6000f8e020d */
[----:B------:R-:W-:Y:S01]  /*4ca0*/  @!UPT UIADD3 URZ, UPT, UPT, URZ, URZ, URZ ;  /* 0x000000fffffff290 */ /* 0x000fe2000fffe0ff */
.L_x_91:
[----:B------:R-:W3:Y:S01]  /*4cb0*/  @!UP2 LDCU.128 UR8, c[0x0][0xb10] ;  /* 0x00016200ff08a7ac */ /* 0x000ee20008000c00 */
[C---:B----4-:R-:W-:Y:S02]  /*4cc0*/  ISETP.NE.U32.AND P1, PT, R4.reuse, RZ, PT ;  /* 0x000000ff0400720c */ /* 0x050fe40003f25070 */
[----:B------:R-:W-:Y:S02]  /*4cd0*/  ISETP.NE.U32.AND P0, PT, R4, RZ, PT ;  /* 0x000000ff0400720c */ /* 0x000fe40003f05070 */
[C---:B------:R-:W-:Y:S02]  /*4ce0*/  ISETP.NE.AND.EX P1, PT, R5.reuse, RZ, PT, P1 ;  /* 0x000000ff0500720c */ /* 0x040fe40003f25310 */
[----:B------:R-:W-:Y:S01]  /*4cf0*/  ISETP.NE.AND.EX P0, PT, R5, RZ, PT, P0 ;  /* 0x000000ff0500720c */ /* 0x000fe20003f05300 */
[----:B------:R-:W4:Y:S01]  /*4d00*/  @!UP2 LDCU UR5, c[0x0][0xb0c] ;  /* 0x00016180ff05a7ac */ /* 0x000f220008000800 */
[----:B------:R-:W-:Y:S01]  /*4d10*/  SHF.L.U32 R9, R15, 0x1f, RZ ;  /* 0x0000001f0f097819 */ /* 0x000fe200000006ff */
[----:B------:R-:W-:Y:S02]  /*4d20*/  USHF.L.U32 UR19, UR16, 0x7, URZ ;  /* 0x0000000710137899 */ /* 0x000fe400080006ff */
[----:B------:R-:W-:Y:S02]  /*4d30*/  USHF.L.U32 UR18, UR20, 0x7, URZ ;  /* 0x0000000714127899 */ /* 0x000fe400080006ff */
[----:B---3--:R-:W-:Y:S07]  /*4d40*/  UIMAD.WIDE.U32 UR6, UR14, UR8, URZ ;  /* 0x000000080e0672a5 */ /* 0x008fee000f8e00ff */
[----:B------:R-:W-:Y:S01]  /*4d50*/  @!UP2 UMOV UR4, UR7 ;  /* 0x000000070004ac82 */ /* 0x000fe20008000000 */
[----:B----4-:R-:W-:Y:S02]  /*4d60*/  @!UP2 UISETP.NE.AND UP0, UPT, UR5, 0x1, UPT ;  /* 0x000000010500a88c */ /* 0x010fe4000bf05270 */
[----:B------:R-:W-:Y:S02]  /*4d70*/  @!UP2 USHF.R.U32.HI UR4, URZ, UR9, UR4 ;  /* 0x00000009ff04a299 */ /* 0x000fe40008011604 */
[----:B------:R-:W-:Y:S02]  /*4d80*/  UIMAD.WIDE.U32 UR6, UR13, UR11, URZ ;  /* 0x0000000b0d0672a5 */ /* 0x000fe4000f8e00ff */
[----:B------:R-:W-:Y:S02]  /*4d90*/  @!UP2 USEL UR8, UR14, UR4, !UP0 ;  /* 0x000000040e08a287 */ /* 0x000fe4000c000000 */
[----:B------:R-:W-:Y:S03]  /*4da0*/  @!UP2 UISETP.NE.AND UP0, UPT, UR10, 0x1, UPT ;  /* 0x000000010a00a88c */ /* 0x000fe6000bf05270 */
[----:B------:R-:W-:Y:S02]  /*4db0*/  @!UP2 UMOV UR6, UR7 ;  /* 0x000000070006ac82 */ /* 0x000fe40008000000 */
[----:B------:R-:W3:Y:S02]  /*4dc0*/  @!UP2 LDCU UR4, c[0x0][0xb20] ;  /* 0x00016400ff04a7ac */ /* 0x000ee40008000800 */
[----:B---3--:R-:W-:Y:S04]  /*4dd0*/  @!UP2 USHF.R.U32.HI UR6, URZ, UR4, UR6 ;  /* 0x00000004ff06a299 */ /* 0x008fe80008011606 */
[----:B------:R-:W-:Y:S04]  /*4de0*/  @!UP2 USEL UR6, UR13, UR6, !UP0 ;  /* 0x000000060d06a287 */ /* 0x000fe8000c000000 */
[----:B------:R-:W-:Y:S02]  /*4df0*/  @!UP2 UIADD3 UR4, UPT, UPT, -UR8, UR6, URZ ;  /* 0x000000060804a290 */ /* 0x000fe4000fffe1ff */
[----:B------:R-:W-:Y:S02]  /*4e00*/  @!UP2 UIADD3 UR6, UPT, UPT, UR8, -UR6, URZ ;  /* 0x800000060806a290 */ /* 0x000fe4000fffe0ff */
[----:B------:R-:W-:Y:S02]  /*4e10*/  @!UP2 UIMAD UR14, UR4, UR5, UR14 ;  /* 0x00000005040ea2a4 */ /* 0x000fe4000f8e020e */
[----:B------:R-:W-:Y:S01]  /*4e20*/  @!UP2 UIMAD UR13, UR6, UR10, UR13 ;  /* 0x0000000a060da2a4 */ /* 0x000fe2000f8e020d */
[----:B------:R-:W-:Y:S11]  /*4e30*/  BRA.U UP3, `(.L_x_92) ;  /* 0x0000000103107547 */ /* 0x000ff6000b800000 */
[----:B--2---:R-:W-:Y:S04]  /*4e40*/  MOV R0, UR43 ;  /* 0x0000002b00007c02 */ /* 0x004fe80008000f00 */
[----:B------:R-:W-:Y:S04]  /*4e50*/  SHF.L.U32 R11, R0, 0x1f, RZ ;  /* 0x0000001f000b7819 */ /* 0x000fe800000006ff */
[----:B------:R-:W2:Y:S02]  /*4e60*/  SYNCS.PHASECHK.TRANS64.TRYWAIT P2, [UR21+0xa8], R11 ;  /* 0x0000a80bff0075a7 */ /* 0x000ea40008041115 */
[----:B--2---:R-:W-:Y:S05]  /*4e70*/  @!P2 BRA `(.L_x_93) ;  /* 0x0000004c0010a947 */ /* 0x004fea0003800000 */
.L_x_92:
[----:B------:R-:W-:Y:S05]  /*4e80*/  @!P1 BRA `(.L_x_94) ;  /* 0x0000000000309947 */ /* 0x000fea0003800000 */
[----:B------:R-:W-:Y:S01]  /*4e90*/  ISETP.NE.U32.AND P1, PT, R2, RZ, PT ;  /* 0x000000ff0200720c */ /* 0x000fe20003f25070 */
[----:B------:R-:W3:Y:S01]  /*4ea0*/  LDCU.64 UR4, c[0x0][0x358] ;  /* 0x00006b00ff0477ac */ /* 0x000ee20008000a00 */
[----:B------:R-:W-:Y:S02]  /*4eb0*/  IMAD.MOV.U32 R158, RZ, RZ, 0x1 ;  /* 0x00000001ff9e7424 */ /* 0x000fe400078e00ff */
[----:B------:R-:W-:Y:S11]  /*4ec0*/  ISETP.NE.AND.EX P1, PT, R3, RZ, PT, P1 ;  /* 0x000000ff0300720c */ /* 0x000ff60003f25310 */
[----:B------:R-:W-:Y:S02]  /*4ed0*/  @!UPT UIADD3 URZ, UPT, UPT, URZ, URZ, URZ ;  /* 0x000000fffffff290 */ /* 0x000fe4000fffe0ff */
[----:B--2---:R-:W2:Y:S01]  /*4ee0*/  @P1 LDC.64 R10, c[0x0][0x888] ;  /* 0x00022200ff0a1b82 */ /* 0x004ea20000000a00 */
[----:B------:R-:W-:Y:S04]  /*4ef0*/  @P1 IMAD R0, R4, UR36, RZ ;  /* 0x0000002404001c24 */ /* 0x000fe8000f8e02ff */
[----:B--2---:R-:W-:Y:S04]  /*4f00*/  @P1 IMAD.WIDE R10, R0, 0x4, R10 ;  /* 0x00000004000a1825 */ /* 0x004fe800078e020a */
[----:B------:R-:W-:Y:S01]  /*4f10*/  HFMA2 R0, -RZ, RZ, 0, 5.9604644775390625e-08 ;  /* 0x00000001ff007431 */ /* 0x000fe200000001ff */
[----:B---3-5:R3:W5:Y:S04]  /*4f20*/  @P1 LDG.E R73, desc[UR4][R10.64] ;  /* 0x000000040a491981 */ /* 0x028768000c1e1900 */
[----:B------:R-:W-:Y:S01]  /*4f30*/  @!P1 PRMT R158, R0, 0x7610, R158 ;  /* 0x00007610009e9816 */ /* 0x000fe2000000009e */
[----:B---3--:R-:W4:Y:S06]  /*4f40*/  @!P1 LDC R73, c[0x0][0x880] ;  /* 0x00022000ff499b82 */ /* 0x008f2c0000000800 */
.L_x_94:
[----:B----45:R-:W-:Y:S01]  /*4f50*/  @!P0 FSETP.EQ.AND P1, PT, R73, RZ, PT ;  /* 0x000000ff4900820b */ /* 0x030fe20003f22000 */
[----:B------:R-:W-:Y:S01]  /*4f60*/  @!UPT UIADD3 URZ, UPT, UPT, URZ, URZ, URZ ;  /* 0x000000fffffff290 */ /* 0x000fe2000fffe0ff */
[----:B------:R-:W-:Y:S11]  /*4f70*/  @!P0 BRA `(.L_x_95) ;  /* 0x0000000000188947 */ /* 0x000ff60003800000 */
[----:B------:R-:W-:Y:S02]  /*4f80*/  LOP3.LUT P0, RZ, R158, 0xff, RZ, 0xc0, !PT ;  /* 0x000000ff9eff7812 */ /* 0x000fe4000780c0ff */
[----:B------:R-:W-:Y:S04]  /*4f90*/  ISETP.NE.U32.AND P1, PT, R2, RZ, PT ;  /* 0x000000ff0200720c */ /* 0x000fe80003f25070 */
[----:B------:R-:W-:Y:S04]  /*4fa0*/  ISETP.NE.AND.EX P1, PT, R3, RZ, PT, P1 ;  /* 0x000000ff0300720c */ /* 0x000fe80003f25310 */
[----:B------:R-:W-:Y:S03]  /*4fb0*/  PLOP3.LUT P1, PT, P1, PT, PT, 0x8, 0x80 ;  /* 0x000000000080781c */ /* 0x000fe60000f2e170 */
[----:B------:R-:W-:Y:S11]  /*4fc0*/  @P0 FSETP.EQ.AND P1, PT, R73, RZ, PT ;  /* 0x000000ff4900020b */ /* 0x000ff60003f22000 */
[----:B------:R-:W-:Y:S02]  /*4fd0*/  @!UPT UIADD3 URZ, UPT, UPT, URZ, URZ, URZ ;  /* 0x000000fffffff290 */ /* 0x000fe4000fffe0ff */
.L_x_95:
[----:B------:R-:W3:Y:S01]  /*4fe0*/  SYNCS.PHASECHK.TRANS64.TRYWAIT P2, [UR21+0x90], R9 ;  /* 0x00009009ff0075a7 */ /* 0x000ee20008041115 */
[----:B------:R-:W-:Y:S04]  /*4ff0*/  ELECT P0, URZ, PT ;  /* 0x0000000000ff782f */ /* 0x000fe80003800000 */
[----:B------:R-:W-:Y:S11]  /*5000*/  PLOP3.LUT P1, PT, P1, P0, PT, 0xf2, 0x2f ;  /* 0x00000000002f781c */ /* 0x000ff60000f21e72 */
[----:B------:R-:W-:Y:S02]  /*5010*/  @!UPT UIADD3 URZ, UPT, UPT, URZ, URZ, URZ ;  /* 0x000000fffffff290 */ /* 0x000fe4000fffe0ff */
[----:B------:R-:W-:Y:S05]  /*5020*/  @!P1 IADD3 R8, P0, PT, R16, 0x580, RZ ;  /* 0x0000058010089810 */ /* 0x000fea0007f1e0ff */
[----:B------:R-:W-:Y:S01]  /*5030*/  @!P1 IMAD.X R6, RZ, RZ, R17, P0 ;  /* 0x000000ffff069224 */ /* 0x000fe200000e0611 */
[----:B---3--:R-:W-:Y:S07]  /*5040*/  @!P2 BRA `(.L_x_96) ;  /* 0x0000004800b4a947 */ /* 0x008fee0003800000 */
.L_x_169:
[----:B------:R-:W-:Y:S01]  /*5050*/  @!P1 R2UR UR5, R8 ;  /* 0x00000000080592ca */ /* 0x000fe200000e0000 */
[----:B------:R-:W-:Y:S01]  /*5060*/  VOTEU.ALL UP0, P1 ;  /* 0x0000000000ff7886 */ /* 0x000fe20000800000 */
[----:B------:R-:W-:Y:S01]  /*5070*/  @!P1 R2UR UR4, R6 ;  /* 0x00000000060492ca */ /* 0x000fe200000e0000 */
[----:B--2---:R-:W-:Y:S01]  /*5080*/  @!P1 IMAD.MOV.U32 R0, RZ, RZ, 0x2000 ;  /* 0x00002000ff009424 */ /* 0x004fe200078e00ff */
[----:B------:R-:W-:Y:S01]  /*5090*/  UMOV UR6, 0x0 ;  /* 0x0000000000067882 */ /* 0x000fe20000000000 */
[----:B------:R-:W-:Y:S01]  /*50a0*/  UMOV UR7, 0x10000000 ;  /* 0x1000000000077882 */ /* 0x000fe20000000000 */
[----:B------:R-:W-:Y:S01]  /*50b0*/  @!UP0 UIADD3 UR16, UPT, UPT, UR21, 0x200, URZ ;  /* 0x0000020015108890 */ /* 0x000fe2000fffe0ff */
[----:B------:R-:W-:Y:S01]  /*50c0*/  VIADD R14, R14, 0x1 ;  /* 0x000000010e0e7836 */ /* 0x000fe20000000000 */
[----:B------:R-:W-:Y:S01]  /*50d0*/  VOTEU.ALL UP0, P1 ;  /* 0x0000000000ff7886 */ /* 0x000fe20000800000 */
[----:B------:R-:W-:Y:S04]  /*50e0*/  UMOV UR20, UR36 ;  /* 0x0000002400147c82 */ /* 0x000fe80008000000 */
[----:B------:R-:W-:Y:S02]  /*50f0*/  IMAD.U32 R10, RZ, RZ, UR5 ;  /* 0x00000005ff0a7e24 */ /* 0x000fe4000f8e00ff */
[----:B------:R-:W-:Y:S03]  /*5100*/  IMAD.U32 R11, RZ, RZ, UR4 ;  /* 0x00000004ff0b7e24 */ /* 0x000fe6000f8e00ff */
[----:B------:R-:W-:Y:S02]  /*5110*/  @!P1 R2UR UR4, R10 ;  /* 0x000000000a0492ca */ /* 0x000fe400000e0000 */
[----:B------:R-:W-:Y:S11]  /*5120*/  @!P1 R2UR UR5, R11 ;  /* 0x000000000b0592ca */ /* 0x000ff600000e0000 */
[----:B------:R-:W-:Y:S02]  /*5130*/  @!UPT UIADD3 URZ, UPT, UPT, URZ, URZ, URZ ;  /* 0x000000fffffff290 */ /* 0x000fe4000fffe0ff */
[----:B------:R2:W-:Y:S01]  /*5140*/  @!UP0 UTMALDG.3D [UR16], [UR4], desc[UR6] ;  /* 0x00000610040085b4 */ /* 0x0005e20008011000 */
[----:B------:R2:W-:Y:S01]  /*5150*/  @!P1 SYNCS.ARRIVE.TRANS64.RED.A0TR RZ, [UR21+0x80], R0 ;  /* 0x00008000ffff99a7 */ /* 0x0005e20008300415 */
[----:B------:R-:W-:Y:S01]  /*5160*/  SYNCS.ARRIVE.TRANS64.RED.A1T0 RZ, [UR34], RZ ;  /* 0x000000ffffff79a7 */ /* 0x000fe20008100422 */
[----:B------:R-:W3:Y:S02]  /*5170*/  SYNCS.PHASECHK.TRANS64.TRYWAIT P0, [UR21+0x98], R9 ;  /* 0x00009809ff0075a7 */ /* 0x000ee40008001115 */
[----:B--23--:R-:W-:Y:S05]  /*5180*/  @!P0 BRA `(.L_x_97) ;  /* 0x00000048007c8947 */ /* 0x00cfea0003800000 */
.L_x_171:
[----:B------:R-:W-:Y:S01]  /*5190*/  @!P1 IADD3 R6, P0, PT, R16, 0x580, RZ ;  /* 0x0000058010069810 */ /* 0x000fe20007f1e0ff */
[----:B------:R-:W-:Y:S01]  /*51a0*/  VOTEU.ALL UP0, P1 ;  /* 0x0000000000ff7886 */ /* 0x000fe20000800000 */
[----:B------:R-:W-:Y:S01]  /*51b0*/  UMOV UR6, 0x0 ;  /* 0x0000000000067882 */ /* 0x000fe20000000000 */
[----:B------:R-:W-:Y:S01]  /*51c0*/  UMOV UR7, 0x10000000 ;  /* 0x1000000000077882 */ /* 0x000fe20000000000 */
[----:B------:R-:W-:Y:S01]  /*51d0*/  @!P1 R2UR UR5, R6 ;  /* 0x00000000060592ca */ /* 0x000fe200000e0000 */
[----:B--2---:R-:W-:Y:S01]  /*51e0*/  @!P1 IMAD.X R0, RZ, RZ, R17, P0 ;  /* 0x000000ffff009224 */ /* 0x004fe200000e0611 */
[----:B------:R-:W-:Y:S01]  /*51f0*/  @!UP0 UIADD3 UR10, UPT, UPT, UR18, 0x40, URZ ;  /* 0x00000040120a8890 */ /* 0x000fe2000fffe0ff */
[----:B------:R-:W-:Y:S01]  /*5200*/  ISETP.NE.AND P0, PT, R14, 0x2, PT ;  /* 0x000000020e00780c */ /* 0x000fe20003f05270 */
[----:B------:R-:W-:Y:S01]  /*5210*/  @!UP0 UIADD3 UR8, UPT, UPT, UR21, 0x2200, URZ ;  /* 0x0000220015088890 */ /* 0x000fe2000fffe0ff */
[----:B------:R-:W-:Y:S01]  /*5220*/  LOP3.LUT R15, R15, 0x1, RZ, 0x3c, !PT ;  /* 0x000000010f0f7812 */ /* 0x000fe200078e3cff */
[----:B------:R-:W-:Y:S01]  /*5230*/  @!UP0 UIADD3 UR9, UPT, UPT, UR21, 0x88, URZ ;  /* 0x0000008815098890 */ /* 0x000fe2000fffe0ff */
[----:B------:R-:W-:Y:S01]  /*5240*/  @!P1 R2UR UR4, R0 ;  /* 0x00000000000492ca */ /* 0x000fe200000e0000 */
[----:B------:R-:W-:Y:S01]  /*5250*/  VOTEU.ALL UP0, P1 ;  /* 0x0000000000ff7886 */ /* 0x000fe20000800000 */
[----:B------:R-:W-:Y:S01]  /*5260*/  UMOV UR11, UR19 ;  /* 0x00000013000b7c82 */ /* 0x000fe20008000000 */
[----:B------:R-:W-:Y:S01]  /*5270*/  UMOV UR12, UR36 ;  /* 0x00000024000c7c82 */ /* 0x000fe20008000000 */
[----:B------:R-:W-:Y:S01]  /*5280*/  SEL R0, RZ, 0x1, P0 ;  /* 0x00000001ff007807 */ /* 0x000fe20000000000 */
[----:B------:R-:W-:Y:S01]  /*5290*/  UIADD3 UR20, UPT, UPT, UR13, UR59, URZ ;  /* 0x0000003b0d147290 */ /* 0x000fe2000fffe0ff */
[----:B------:R-:W-:Y:S01]  /*52a0*/  IMAD.U32 R8, RZ, RZ, UR5 ;  /* 0x00000005ff087e24 */ /* 0x000fe2000f8e00ff */
[----:B------:R-:W-:Y:S01]  /*52b0*/  SEL R14, R14, RZ, P0 ;  /* 0x000000ff0e0e7207 */ /* 0x000fe20000000000 */
[----:B------:R-:W-:Y:S01]  /*52c0*/  UIADD3 UR16, UPT, UPT, UR14, UR62, URZ ;  /* 0x0000003e0e107290 */ /* 0x000fe2000fffe0ff */
[----:B------:R-:W-:Y:S01]  /*52d0*/  LOP3.LUT R13, R13, R0, RZ, 0x3c, !PT ;  /* 0x000000000d0d7212 */ /* 0x000fe200078e3cff */
[----:B------:R-:W-:Y:S01]  /*52e0*/  UPLOP3.LUT UP3, UPT, UPT, UPT, UPT, 0x80, 0x8 ;  /* 0x000000000008789c */ /* 0x000fe20003f6f070 */
[----:B------:R-:W-:Y:S02]  /*52f0*/  UMOV UR36, UR26 ;  /* 0x0000001a00247c82 */ /* 0x000fe40008000000 */
[----:B------:R-:W-:Y:S01]  /*5300*/  IMAD.U32 R9, RZ, RZ, UR4 ;  /* 0x00000004ff097e24 */ /* 0x000fe2000f8e00ff */
[----:B------:R-:W-:Y:S04]  /*5310*/  @!P1 R2UR UR4, R8 ;  /* 0x00000000080492ca */ /* 0x000fe800000e0000 */
[----:B------:R-:W-:Y:S11]  /*5320*/  @!P1 R2UR UR5, R9 ;  /* 0x00000000090592ca */ /* 0x000ff600000e0000 */
[----:B------:R-:W-:Y:S02]  /*5330*/  @!UPT UIADD3 URZ, UPT, UPT, URZ, URZ, URZ ;  /* 0x000000fffffff290 */ /* 0x000fe4000fffe0ff */
[----:B------:R2:W-:Y:S01]  /*5340*/  @!UP0 UTMALDG.3D [UR8], [UR4], desc[UR6] ;  /* 0x00000608040085b4 */ /* 0x0005e20008011000 */
[----:B------:R2:W-:Y:S01]  /*5350*/  @!P1 SYNCS.ARRIVE.TRANS64.RED.A0TR RZ, [UR21+0x88], R7 ;  /* 0x00008807ffff99a7 */ /* 0x0005e20008300415 */
[----:B------:R-:W-:Y:S01]  /*5360*/  SYNCS.ARRIVE.TRANS64.RED.A1T0 RZ, [UR33], RZ ;  /* 0x000000ffffff79a7 */ /* 0x000fe20008100421 */
[----:B------:R-:W-:Y:S05]  /*5370*/  BRA.U UP1, `(.L_x_98) ;  /* 0xfffffff5012c7547 */ /* 0x000fea000b83ffff */
[----:B------:R-:W-:-:S04]  /*5380*/  SHF.L.U32 R3, R15, 0x1f, RZ ;  /* 0x0000001f0f037819 */ /* 0x000fc800000006ff */
[----:B------:R-:W3:Y:S02]  /*5390*/  SYNCS.PHASECHK.TRANS64.TRYWAIT P0, [UR21+0x90], R3 ;  /* 0x00009003ff0075a7 */ /* 0x000ee40008001115 */
[----:B---3--:R-:W-:Y:S05]  /*53a0*/  @!P0 BRA `(.L_x_99) ;  /* 0x00000048000c8947 */ /* 0x008fea0003800000 */
.L_x_173:
[----:B---3--:R-:W-:-:S07]  /*53b0*/  MOV R0, UR21 ;  /* 0x0000001500007c02 */ /* 0x008fce0008000f00 */
.L_x_100:
[----:B---3--:R-:W-:-:S04]  /*53c0*/  SHF.L.U32 R3, R15, 0x1f, RZ ;  /* 0x0000001f0f037819 */ /* 0x008fc800000006ff */
[----:B------:R3:W4:Y:S03]  /*53d0*/  SYNCS.PHASECHK.TRANS64.TRYWAIT P0, [R0+URZ+0x98], R3 ;  /* 0x00009803000075a7 */ /* 0x00072600080011ff */
[----:B----4-:R-:W-:Y:S05]  /*53e0*/  @!P0 NANOSLEEP.SYNCS 0x989680 ;  /* 0x009896800000895d */ /* 0x010fea0003900000 */
[----:B------:R-:W4:Y:S02]  /*53f0*/  @!P0 SYNCS.PHASECHK.TRANS64 P0, [R0+URZ+0x98], R3 ;  /* 0x00009803000085a7 */ /* 0x000f2400080010ff */
[----:B-12-4-:R-:W-:Y:S05]  /*5400*/  @P0 EXIT ;  /* 0x000000000000094d */ /* 0x016fea0003800000 */
[----:B------:R-:W-:Y:S05]  /*5410*/  BRA `(.L_x_100) ;  /* 0xfffffffc00e87947 */ /* 0x000fea000383ffff */
.L_x_89:
[----:B------:R-:W-:-:S06]  /*5420*/  UISETP.GE.AND UP0, UPT, UR13, 0x4, UPT ;  /* 0x000000040d00788c */ /* 0x000fcc000bf06270 */
[----:B------:R-:W-:-:S13]  /*5430*/  PLOP3.LUT P0, PT, PT, PT, UP0, 0x80, 0x8 ;  /* 0x000000000008781c */ /* 0x000fda0003f0f008 */
[----:B------:R-:W-:Y:S05]  /*5440*/  @!P0 EXIT ;  /* 0x000000000000894d */ /* 0x000fea0003800000 */
[----:B------:R-:W-:Y:S01]  /*5450*/  BAR.SYNC.DEFER_BLOCKING 0x6, 0xa0 ;  /* 0x0182800000007b1d */ /* 0x000fe20000010000 */
[C---:B------:R-:W-:Y:S01]  /*5460*/  IMAD.SHL.U32 R4, R170.reuse, 0x40, RZ ;  /* 0x00000040aa047824 */ /* 0x040fe200078e00ff */
[C---:B------:R-:W-:Y:S01]  /*5470*/  LOP3.LUT R178, R170.reuse, 0x60, RZ, 0xc0, !PT ;  /* 0x00000060aab27812 */ /* 0x040fe200078ec0ff */
[C---:B------:R-:W-:Y:S01]  /*5480*/  IMAD.SHL.U32 R137, R170.reuse, 0x8, RZ ;  /* 0x00000008aa897824 */ /* 0x040fe200078e00ff */
[C---:B------:R-:W-:Y:S01]  /*5490*/  LOP3.LUT R176, R170.reuse, 0x2, RZ, 0xc0, !PT ;  /* 0x00000002aab07812 */ /* 0x040fe200078ec0ff */
[----:B------:R-:W-:Y:S01]  /*54a0*/  IMAD.U32 R69, R170, 0x10000, RZ ;  /* 0x00010000aa457824 */ /* 0x000fe200078e00ff */
[----:B------:R-:W-:Y:S02]  /*54b0*/  UMOV UR44, 0x400 ;  /* 0x00000400002c7882 */ /* 0x000fe40000000000 */
[----:B------:R-:W1:Y:S01]  /*54c0*/  LDC.64 R156, c[0x0][0x8b0] ;  /* 0x00022c00ff9c7b82 */ /* 0x000e620000000a00 */
[----:B------:R-:W-:Y:S01]  /*54d0*/  ULEA UR44, UR48, UR44, 0x18 ;  /* 0x0000002c302c7291 */ /* 0x000fe2000f8ec0ff */
[----:B------:R-:W-:Y:S01]  /*54e0*/  LOP3.LUT R6, R4, 0x180, RZ, 0xc0, !PT ;  /* 0x0000018004067812 */ /* 0x000fe200078ec0ff */
[----:B------:R-:W-:Y:S01]  /*54f0*/  HFMA2 R68, -RZ, RZ, 0, 0 ;  /* 0x00000000ff447431 */ /* 0x000fe200000001ff */
[----:B------:R-:W-:Y:S01]  /*5500*/  LOP3.LUT R69, R69, 0x600000, RZ, 0xc0, !PT ;  /* 0x0060000045457812 */ /* 0x000fe200078ec0ff */
[----:B------:R-:W-:Y:S01]  /*5510*/  UIADD3 UR4, UPT, UPT, UR44, 0x4200, URZ ;  /* 0x000042002c047890 */ /* 0x000fe2000fffe0ff */
[----:B------:R-:W-:Y:S01]  /*5520*/  LOP3.LUT R137, R6, 0x30, R137, 0xf8, !PT ;  /* 0x0000003006897812 */ /* 0x000fe200078ef889 */
[----:B------:R-:W-:Y:S01]  /*5530*/  IMAD.MOV.U32 R168, RZ, RZ, RZ ;  /* 0x000000ffffa87224 */ /* 0x000fe200078e00ff */
[----:B------:R-:W2:Y:S01]  /*5540*/  LDC.64 R138, c[0x0][0x8a8] ;  /* 0x00022a00ff8a7b82 */ /* 0x000ea20000000a00 */
[----:B------:R-:W-:Y:S01]  /*5550*/  LOP3.LUT R170, R170, 0x4, RZ, 0xc0, !PT ;  /* 0x00000004aaaa7812 */ /* 0x000fe200078ec0ff */
[----:B------:R-:W-:Y:S01]  /*5560*/  IMAD.MOV.U32 R162, RZ, RZ, RZ ;  /* 0x000000ffffa27224 */ /* 0x000fe200078e00ff */
[----:B------:R-:W-:-:S02]  /*5570*/  LOP3.LUT R137, R137, 0x1e40, R4, 0xf8, !PT ;  /* 0x00001e4089897812 */ /* 0x000fc400078ef804 */
[----:B------:R-:W-:Y:S01]  /*5580*/  CS2R R166, SRZ ;  /* 0x0000000000a67805 */ /* 0x000fe2000001ff00 */
[----:B------:R-:W-:Y:S01]  /*5590*/  IMAD.MOV.U32 R165, RZ, RZ, RZ ;  /* 0x000000ffffa57224 */ /* 0x000fe200078e00ff */
[----:B------:R-:W-:Y:S01]  /*55a0*/  IADD3 R169, PT, PT, -R170, 0x2, RZ ;  /* 0x00000002aaa97810 */ /* 0x000fe20007ffe1ff */
[----:B------:R-:W-:Y:S01]  /*55b0*/  IMAD.MOV R164, RZ, RZ, -R176 ;  /* 0x000000ffffa47224 */ /* 0x000fe200078e0ab0 */
[----:B------:R-:W-:Y:S01]  /*55c0*/  IADD3 R171, PT, PT, R137, UR44, RZ ;  /* 0x0000002c89ab7c10 */ /* 0x000fe2000fffe0ff */
[----:B------:R-:W3:Y:S01]  /*55d0*/  LDS R0, [UR44+0x160] ;  /* 0x0001602cff007984 */ /* 0x000ee20008000800 */
[----:B------:R-:W-:Y:S01]  /*55e0*/  IMAD.MOV R163, RZ, RZ, -R170 ;  /* 0x000000ffffa37224 */ /* 0x000fe200078e0aaa */
[----:B------:R-:W-:Y:S01]  /*55f0*/  MOV R177, UR4 ;  /* 0x0000000400b17c02 */ /* 0x000fe20008000f00 */
[----:B------:R-:W4:Y:S01]  /*5600*/  LDCU UR57, c[0x0][0x370] ;  /* 0x00006e00ff3977ac */ /* 0x000f220008000800 */
[----:B------:R-:W-:Y:S01]  /*5610*/  VIADD R171, R171, 0x200 ;  /* 0x00000200abab7836 */ /* 0x000fe20000000000 */
[----:B------:R-:W1:Y:S01]  /*5620*/  LDCU UR43, c[0x0][0xb0c] ;  /* 0x00016180ff2b77ac */ /* 0x000e620008000800 */
[----:B------:R-:W1:Y:S01]  /*5630*/  LDCU UR39, c[0x0][0xb30] ;  /* 0x00016600ff2777ac */ /* 0x000e620008000800 */
[----:B------:R-:W1:Y:S01]  /*5640*/  LDCU.64 UR46, c[0x0][0x888] ;  /* 0x00011100ff2e77ac */ /* 0x000e620008000a00 */
[----:B------:R-:W1:Y:S01]  /*5650*/  LDCU.64 UR40, c[0x0][0xb28] ;  /* 0x00016500ff2877ac */ /* 0x000e620008000a00 */
[----:B------:R-:W1:Y:S01]  /*5660*/  LDCU.64 UR60, c[0x0][0x890] ;  /* 0x00011200ff3c77ac */ /* 0x000e620008000a00 */
[----:B------:R-:W1:Y:S01]  /*5670*/  LDCU.128 UR52, c[0x0][0xb10] ;  /* 0x00016200ff3477ac */ /* 0x000e620008000c00 */
[----:B------:R-:W1:Y:S01]  /*5680*/  LDCU UR56, c[0x0][0x374] ;  /* 0x00006e80ff3877ac */ /* 0x000e620008000800 */
[----:B------:R-:W-:Y:S01]  /*5690*/  UIADD3 UR63, UPT, UPT, UR44, 0x200, URZ ;  /* 0x000002002c3f7890 */ /* 0x000fe2000fffe0ff */
[----:B-1234-:R-:W-:-:S11]  /*56a0*/  IMAD.IADD R69, R0, 0x1, R69 ;  /* 0x0000000100457824 */ /* 0x01efd600078e0245 */
.L_x_127:
[C---:B------:R-:W-:Y:S02]  /*56b0*/  LEA R3, R162.reuse, UR44, 0x3 ;  /* 0x0000002ca2037c11 */ /* 0x040fe4000f8e18ff */
[----:B------:R-:W-:Y:S02]  /*56c0*/  SHF.L.U32 R0, R167, 0x1f, RZ ;  /* 0x0000001fa7007819 */ /* 0x000fe400000006ff */
[----:B------:R-:W-:Y:S02]  /*56d0*/  LEA R5, R162, UR44, 0x4 ;  /* 0x0000002ca2057c11 */ /* 0x000fe4000f8e20ff */
[----:B-1----:R-:W1:Y:S02]  /*56e0*/  SYNCS.PHASECHK.TRANS64.TRYWAIT P0, [R3+URZ+0xb0], R0 ;  /* 0x0000b000030075a7 */ /* 0x002e6400080011ff */
[----:B-1----:R-:W-:Y:S05]  /*56f0*/  @!P0 BRA `(.L_x_101) ;  /* 0x0000004400508947 */ /* 0x002fea0003800000 */
.L_x_174:
        /* <DEDUP_REMOVED lines=11> */
[----:B------:R-:W-:Y:S01]  /*57b0*/  PLOP3.LUT P0, PT, PT, PT, UP1, 0x80, 0x8 ;  /* 0x000000000008781c */ /* 0x000fe20003f0f018 */
[----:B------:R-:W-:Y:S11]  /*57c0*/  UP2UR UR45, UPR, URZ, 0x2 ;  /* 0x00000002ff2d7883 */ /* 0x000ff60008000000 */
[----:B------:R-:W-:Y:S01]  /*57d0*/  @!UPT UIADD3 URZ, UPT, UPT, URZ, URZ, URZ ;  /* 0x000000fffffff290 */ /* 0x000fe2000fffe0ff */
[----:B-1----:R-:W-:Y:S02]  /*57e0*/  @P0 SHF.R.U32.HI R0, RZ, 0x10, R5 ;  /* 0x00000010ff000819 */ /* 0x002fe40000011605 */
        /* <DEDUP_REMOVED lines=12> */
[----:B------:R-:W2:Y:S01]  /*58b0*/  LDCU UR12, c[0x0][0xb20] ;  /* 0x00016400ff0c77ac */ /* 0x000ea20008000800 */
[----:B------:R-:W-:Y:S02]  /*58c0*/  UIMAD.WIDE.U32 UR4, UR56, UR55, URZ ;  /* 0x00000037380472a5 */ /* 0x000fe4000f8e00ff */
[----:B------:R-:W-:Y:S02]  /*58d0*/  UIMAD.WIDE.U32 UR6, UR57, UR52, URZ ;  /* 0x00000034390672a5 */ /* 0x000fe4000f8e00ff */
[----:B------:R-:W-:Y:S02]  /*58e0*/  UISETP.NE.AND UP0, UPT, UR54, 0x1, UPT ;  /* 0x000000013600788c */ /* 0x000fe4000bf05270 */
[----:B------:R-:W-:Y:S02]  /*58f0*/  UIMAD.WIDE.U32 UR8, UR37, UR55, URZ ;  /* 0x00000037250872a5 */ /* 0x000fe4000f8e00ff */
[----:B------:R-:W-:Y:S02]  /*5900*/  UIMAD.WIDE.U32 UR10, UR38, UR52, URZ ;  /* 0x00000034260a72a5 */ /* 0x000fe4000f8e00ff */
[----:B------:R-:W-:Y:S02]  /*5910*/  UISETP.NE.AND UP1, UPT, UR43, 0x1, UPT ;  /* 0x000000012b00788c */ /* 0x000fe4000bf25270 */
[----:B------:R-:W-:Y:S01]  /*5920*/  UISETP.NE.AND UP2, UPT, UR42, 0x1, UPT ;  /* 0x000000012a00788c */ /* 0x000fe2000bf45270 */
[----:B------:R-:W-:Y:S02]  /*5930*/  UMOV UR4, UR5 ;  /* 0x0000000500047c82 */ /* 0x000fe40008000000 */
[----:B--2---:R-:W-:Y:S03]  /*5940*/  USHF.R.U32.HI UR5, URZ, UR12, UR4 ;  /* 0x0000000cff057299 */ /* 0x004fe60008011604 */
[----:B------:R-:W-:Y:S02]  /*5950*/  UMOV UR4, UR7 ;  /* 0x0000000700047c82 */ /* 0x000fe40008000000 */
[----:B------:R-:W-:Y:S02]  /*5960*/  USHF.R.U32.HI UR7, URZ, UR53, UR4 ;  /* 0x00000035ff077299 */ /* 0x000fe40008011604 */
[----:B------:R-:W-:Y:S02]  /*5970*/  USEL UR4, UR56, UR5, !UP0 ;  /* 0x0000000538047287 */ /* 0x000fe4000c000000 */
[----:B------:R-:W-:Y:S01]  /*5980*/  USEL UR7, UR57, UR7, !UP1 ;  /* 0x0000000739077287 */ /* 0x000fe2000c800000 */
[----:B------:R-:W-:Y:S01]  /*5990*/  UMOV UR5, UR9 ;  /* 0x0000000900057c82 */ /* 0x000fe20008000000 */
[----:B------:R-:W-:Y:S02]  /*59a0*/  UIMAD.WIDE.U32 UR8, UR4, UR40, URZ ;  /* 0x00000028040872a5 */ /* 0x000fe4000f8e00ff */
[----:B------:R-:W-:Y:S03]  /*59b0*/  USHF.R.U32.HI UR6, URZ, UR12, UR5 ;  /* 0x0000000cff067299 */ /* 0x000fe60008011605 */
[----:B------:R-:W-:Y:S01]  /*59c0*/  UMOV UR5, UR11 ;  /* 0x0000000b00057c82 */ /* 0x000fe20008000000 */
[----:B------:R-:W-:Y:S02]  /*59d0*/  UIMAD.WIDE.U32 UR10, UR7, UR40, URZ ;  /* 0x00000028070a72a5 */ /* 0x000fe4000f8e00ff */
[----:B------:R-:W-:Y:S02]  /*59e0*/  USHF.R.U32.HI UR12, URZ, UR53, UR5 ;  /* 0x00000035ff0c7299 */ /* 0x000fe40008011605 */
[----:B------:R-:W-:Y:S01]  /*59f0*/  USEL UR6, UR37, UR6, !UP0 ;  /* 0x0000000625067287 */ /* 0x000fe2000c000000 */
[----:B------:R-:W-:Y:S02]  /*5a00*/  UMOV UR5, UR9 ;  /* 0x0000000900057c82 */ /* 0x000fe40008000000 */
[----:B------:R-:W-:Y:S01]  /*5a10*/  UMOV UR10, UR11 ;  /* 0x0000000b000a7c82 */ /* 0x000fe20008000000 */
[----:B------:R-:W-:Y:S02]  /*5a20*/  @UP2 USHF.R.U32.HI UR4, URZ, UR41, UR5 ;  /* 0x00000029ff042299 */ /* 0x000fe40008011605 */
[----:B------:R-:W-:Y:S02]  /*5a30*/  @UP2 USHF.R.U32.HI UR7, URZ, UR41, UR10 ;  /* 0x00000029ff072299 */ /* 0x000fe4000801160a */
[----:B------:R-:W-:Y:S02]  /*5a40*/  UIMAD UR4, UR42, UR4, URZ ;  /* 0x000000042a0472a4 */ /* 0x000fe4000f8e02ff */
[----:B------:R-:W-:Y:S02]  /*5a50*/  UIMAD.WIDE.U32 UR10, UR6, UR40, URZ ;  /* 0x00000028060a72a5 */ /* 0x000fe4000f8e00ff */
[----:B------:R-:W-:Y:S02]  /*5a60*/  USEL UR5, UR38, UR12, !UP1 ;  /* 0x0000000c26057287 */ /* 0x000fe4000c800000 */
[----:B------:R-:W-:Y:S02]  /*5a70*/  UIMAD UR8, UR42, UR7, URZ ;  /* 0x000000072a0872a4 */ /* 0x000fe4000f8e02ff */
[----:B------:R-:W-:Y:S03]  /*5a80*/  UISETP.GE.AND UP0, UPT, UR6, UR4, UPT ;  /* 0x000000040600728c */ /* 0x000fe6000bf06270 */
[----:B------:R-:W-:Y:S01]  /*5a90*/  UMOV UR4, UR11 ;  /* 0x0000000b00047c82 */ /* 0x000fe20008000000 */
[----:B------:R-:W-:Y:S02]  /*5aa0*/  UISETP.GE.OR UP0, UPT, UR5, UR8, UP0 ;  /* 0x000000080500728c */ /* 0x000fe40008706670 */
[----:B------:R-:W-:Y:S02]  /*5ab0*/  USHF.R.U32.HI UR4, URZ, UR41, UR4 ;  /* 0x00000029ff047299 */ /* 0x000fe40008011604 */
[----:B------:R-:W-:Y:S02]  /*5ac0*/  UIMAD.WIDE.U32 UR8, UR5, UR40, URZ ;  /* 0x00000028050872a5 */ /* 0x000fe4000f8e00ff */
[----:B------:R-:W-:Y:S02]  /*5ad0*/  USEL UR11, UR6, UR4, !UP2 ;  /* 0x00000004060b7287 */ /* 0x000fe4000d000000 */
[----:B------:R-:W-:Y:S02]  /*5ae0*/  UIADD3 UR8, UPT, UPT, -UR5, URZ, URZ ;  /* 0x000000ff05087290 */ /* 0x000fe4000fffe1ff */
[----:B------:R-:W-:Y:S01]  /*5af0*/  UIADD3 UR10, UPT, UPT, -UR11, URZ, URZ ;  /* 0x000000ff0b0a7290 */ /* 0x000fe2000fffe1ff */
[----:B------:R-:W-:Y:S01]  /*5b00*/  @!UP0 UMOV UR4, UR9 ;  /* 0x0000000900048c82 */ /* 0x000fe20008000000 */
[----:B------:R-:W-:Y:S02]  /*5b10*/  UIADD3 UR9, UPT, UPT, -UR6, URZ, URZ ;  /* 0x000000ff06097290 */ /* 0x000fe4000fffe1ff */
[----:B------:R-:W-:Y:S02]  /*5b20*/  @!UP0 USHF.R.U32.HI UR4, URZ, UR41, UR4 ;  /* 0x00000029ff048299 */ /* 0x000fe40008011604 */
[----:B------:R-:W-:Y:S02]  /*5b30*/  UIMAD UR10, UR42, UR10, UR6 ;  /* 0x0000000a2a0a72a4 */ /* 0x000fe4000f8e0206 */
[----:B------:R-:W-:Y:S04]  /*5b40*/  @!UP0 USEL UR4, UR5, UR4, !UP2 ;  /* 0x0000000405048287 */ /* 0x000fe8000d000000 */
[----:B------:R-:W-:Y:S02]  /*5b50*/  @!UP0 UIMAD UR10, UR7, UR10, UR4 ;  /* 0x0000000a070a82a4 */ /* 0x000fe4000f8e0204 */
[----:B------:R-:W-:Y:S02]  /*5b60*/  @!UP0 UIADD3 UR11, UPT, UPT, UR11, -UR4, URZ ;  /* 0x800000040b0b8290 */ /* 0x000fe4000fffe0ff */
[----:B------:R-:W-:Y:S02]  /*5b70*/  UIMAD UR7, UR43, UR8, UR38 ;  /* 0x000000082b0772a4 */ /* 0x000fe4000f8e0226 */
[----:B------:R-:W-:Y:S02]  /*5b80*/  @!UP0 UIMAD UR6, UR11, UR42, UR5 ;  /* 0x0000002a0b0682a4 */ /* 0x000fe4000f8e0205 */
[----:B------:R-:W-:Y:S01]  /*5b90*/  UIMAD UR4, UR54, UR9, UR37 ;  /* 0x00000009360472a4 */ /* 0x000fe2000f8e0225 */
[----:B------:R-:W-:Y:S02]  /*5ba0*/  @!UP0 UMOV UR5, UR10 ;  /* 0x0000000a00058c82 */ /* 0x000fe40008000000 */
[----:B------:R-:W-:Y:S02]  /*5bb0*/  UIMAD UR38, UR5, UR43, UR7 ;  /* 0x0000002b052672a4 */ /* 0x000fe4000f8e0207 */
[----:B------:R-:W-:Y:S11]  /*5bc0*/  UIMAD UR37, UR6, UR54, UR4 ;  /* 0x00000036062572a4 */ /* 0x000ff6000f8e0204 */
[----:B------:R-:W-:Y:S01]  /*5bd0*/  @!UPT UIADD3 URZ, UPT, UPT, URZ, URZ, URZ ;  /* 0x000000fffffff290 */ /* 0x000fe2000fffe0ff */
.L_x_102:
[----:B------:R-:W-:Y:S01]  /*5be0*/  UISETP.NE.AND UP0, UPT, UR39, 0x1, UPT ;  /* 0x000000012700788c */ /* 0x000fe2000bf05270 */
[----:B------:R-:W-:Y:S01]  /*5bf0*/  IADD3 R162, PT, PT, R162, 0x1, RZ ;  /* 0x00000001a2a27810 */ /* 0x000fe20007ffe0ff */
[----:B------:R-:W-:Y:S02]  /*5c00*/  USHF.L.U32 UR50, UR16, 0x7, URZ ;  /* 0x0000000710327899 */ /* 0x000fe400080006ff */
[----:B------:R-:W-:Y:S07]  /*5c10*/  USHF.L.U32 UR49, UR20, 0x7, URZ ;  /* 0x0000000714317899 */ /* 0x000fee00080006ff */
[----:B------:R-:W2:Y:S01]  /*5c20*/  @!UP0 LDCU.128 UR12, c[0x0][0xb10] ;  /* 0x00016200ff0c87ac */ /* 0x000ea20008000c00 */
[----:B------:R-:W3:Y:S01]  /*5c30*/  @!UP0 LDCU UR5, c[0x0][0xb0c] ;  /* 0x00016180ff0587ac */ /* 0x000ee20008000800 */
[----:B------:R-:W4:Y:S01]  /*5c40*/  @!UP0 LDCU UR10, c[0x0][0xb20] ;  /* 0x00016400ff0a87ac */ /* 0x000f220008000800 */
[----:B--2---:R-:W-:Y:S02]  /*5c50*/  UIMAD.WIDE.U32 UR8, UR38, UR12, URZ ;  /* 0x0000000c260872a5 */ /* 0x004fe4000f8e00ff */
[----:B------:R-:W-:Y:S02]  /*5c60*/  UIMAD.WIDE.U32 UR6, UR37, UR15, URZ ;  /* 0x0000000f250672a5 */ /* 0x000fe4000f8e00ff */
[----:B------:R-:W-:Y:S03]  /*5c70*/  @!UP0 UISETP.NE.AND UP1, UPT, UR14, 0x1, UPT ;  /* 0x000000010e00888c */ /* 0x000fe6000bf25270 */
[----:B------:R-:W-:Y:S01]  /*5c80*/  @!UP0 UMOV UR4, UR9 ;  /* 0x0000000900048c82 */ /* 0x000fe20008000000 */
[----:B---3--:R-:W-:Y:S02]  /*5c90*/  @!UP0 UISETP.NE.AND UP2, UPT, UR5, 0x1, UPT ;  /* 0x000000010500888c */ /* 0x008fe4000bf45270 */
[----:B------:R-:W-:Y:S01]  /*5ca0*/  @!UP0 USHF.R.U32.HI UR4, URZ, UR13, UR4 ;  /* 0x0000000dff048299 */ /* 0x000fe20008011604 */
[----:B------:R-:W-:Y:S02]  /*5cb0*/  @!UP0 UMOV UR6, UR7 ;  /* 0x0000000700068c82 */ /* 0x000fe40008000000 */
[----:B----4-:R-:W-:Y:S02]  /*5cc0*/  @!UP0 USHF.R.U32.HI UR6, URZ, UR10, UR6 ;  /* 0x0000000aff068299 */ /* 0x010fe40008011606 */
[----:B------:R-:W-:Y:S02]  /*5cd0*/  @!UP0 USEL UR7, UR38, UR4, !UP2 ;  /* 0x0000000426078287 */ /* 0x000fe4000d000000 */
[----:B------:R-:W-:Y:S04]  /*5ce0*/  @!UP0 USEL UR6, UR37, UR6, !UP1 ;  /* 0x0000000625068287 */ /* 0x000fe8000c800000 */
[----:B------:R-:W-:Y:S02]  /*5cf0*/  @!UP0 UIADD3 UR4, UPT, UPT, -UR7, UR6, URZ ;  /* 0x0000000607048290 */ /* 0x000fe4000fffe1ff */
[----:B------:R-:W-:Y:S02]  /*5d00*/  @!UP0 UIADD3 UR6, UPT, UPT, UR7, -UR6, URZ ;  /* 0x8000000607068290 */ /* 0x000fe4000fffe0ff */
[----:B------:R-:W-:Y:S02]  /*5d10*/  @!UP0 UIMAD UR38, UR4, UR5, UR38 ;  /* 0x00000005042682a4 */ /* 0x000fe4000f8e0226 */
[----:B------:R-:W-:Y:S02]  /*5d20*/  @!UP0 UIMAD UR37, UR6, UR14, UR37 ;  /* 0x0000000e062582a4 */ /* 0x000fe4000f8e0225 */
[----:B------:R-:W-:Y:S09]  /*5d30*/  ULOP3.LUT UP0, URZ, UR63, 0x1b0, URZ, 0xc0, !UPT ;  /* 0x000001b03fff7892 */ /* 0x000ff2000f80c0ff */
[----:B------:R-:W-:Y:S05]  /*5d40*/  BRA.U !UP0, `(.L_x_103) ;  /* 0x0000000108407547 */ /* 0x000fea000b800000 */
[----:B------:R-:W2:Y:S01]  /*5d50*/  LDCU.64 UR8, c[0x4][0x80] ;  /* 0x01001000ff0877ac */ /* 0x000ea20008000a00 */
[----:B------:R-:W-:Y:S01]  /*5d60*/  MOV R3, 0x0 ;  /* 0x0000000000037802 */ /* 0x000fe20000000f00 */
[----:B------:R-:W-:Y:S02]  /*5d70*/  HFMA2 R12, -RZ, RZ, 0, 5.9604644775390625e-08 ;  /* 0x00000001ff0c7431 */ /* 0x000fe400000001ff */
[----:B------:R-:W-:Y:S02]  /*5d80*/  IMAD.MOV.U32 R8, RZ, RZ, 0x70 ;  /* 0x00000070ff087424 */ /* 0x000fe400078e00ff */
[----:B------:R-:W-:Y:S01]  /*5d90*/  IMAD.MOV.U32 R13, RZ, RZ, RZ ;  /* 0x000000ffff0d7224 */ /* 0x000fe200078e00ff */
[----:B------:R-:W3:Y:S01]  /*5da0*/  LDCU.64 UR6, c[0x4][0x88] ;  /* 0x01001100ff0677ac */ /* 0x000ee20008000a00 */
[----:B------:R-:W4:Y:S01]  /*5db0*/  LDC.64 R2, c[0x4][R3] ;  /* 0x0100000003027b82 */ /* 0x000f220000000a00 */
[----:B------:R-:W1:Y:S01]  /*5dc0*/  LDCU.64 UR4, c[0x4][0x8] ;  /* 0x01000100ff0477ac */ /* 0x000e620008000a00 */
[----:B--2---:R-:W-:Y:S01]  /*5dd0*/  MOV R5, UR9 ;  /* 0x0000000900057c02 */ /* 0x004fe20008000f00 */
[----:B------:R-:W-:Y:S01]  /*5de0*/  IMAD.U32 R4, RZ, RZ, UR8 ;  /* 0x00000008ff047e24 */ /* 0x000fe2000f8e00ff */
[----:B---3--:R-:W-:Y:S01]  /*5df0*/  MOV R7, UR7 ;  /* 0x0000000700077c02 */ /* 0x008fe20008000f00 */
[----:B------:R-:W-:Y:S01]  /*5e00*/  IMAD.U32 R6, RZ, RZ, UR6 ;  /* 0x00000006ff067e24 */ /* 0x000fe2000f8e00ff */
[----:B-1----:R-:W-:Y:S01]  /*5e10*/  MOV R11, UR5 ;  /* 0x00000005000b7c02 */ /* 0x002fe20008000f00 */
[----:B------:R-:W-:Y:S02]  /*5e20*/  IMAD.U32 R10, RZ, RZ, UR4 ;  /* 0x00000004ff0a7e24 */ /* 0x000fe4000f8e00ff */
[----:B------:R-:W-:Y:S07]  /*5e30*/  LEPC R20, `(.L_x_103) ;  /* 0x000000001014794e */ /* 0x000fee0000000000 */
[----:B----45:R-:W-:Y:S05]  /*5e40*/  CALL.ABS.NOINC R2 ;  /* 0x0000000002007343 */ /* 0x030fea0003c00000 */
.L_x_103:
[----:B------:R-:W-:Y:S01]  /*5e50*/  LOP3.LUT P0, RZ, R177, 0x1b0, RZ, 0xc0, !PT ;  /* 0x000001b0b1ff7812 */ /* 0x000fe2000780c0ff */
[----:B------:R-:W-:Y:S11]  /*5e60*/  BSSY.RECONVERGENT B6, `(.L_x_104) ;  /* 0x0000013000067945 */ /* 0x000ff60003800200 */
[----:B------:R-:W-:Y:S01]  /*5e70*/  @!UPT UIADD3 URZ, UPT, UPT, URZ, URZ, URZ ;  /* 0x000000fffffff290 */ /* 0x000fe2000fffe0ff */
[----:B------:R-:W-:Y:S05]  /*5e80*/  @!P0 BRA `(.L_x_105) ;  /* 0x0000000000408947 */ /* 0x000fea0003800000 */
        /* <DEDUP_REMOVED lines=16> */
.L_x_105:
[----:B------:R-:W-:Y:S05]  /*5f90*/  BSYNC.RECONVERGENT B6 ;  /* 0x0000000000067941 */ /* 0x000fea0003800200 */
.L_x_104:
[----:B------:R-:W-:Y:S01]  /*5fa0*/  R2UR UR4, R160 ;  /* 0x00000000a00472ca */ /* 0x000fe200000e0000 */
[----:B------:R-:W-:Y:S01]  /*5fb0*/  UISETP.NE.U32.AND UP0, UPT, UR60, URZ, UPT ;  /* 0x000000ff3c00728c */ /* 0x000fe2000bf05070 */
[----:B------:R-:W-:Y:S02]  /*5fc0*/  ISETP.NE.U32.AND P4, PT, R156, RZ, PT ;  /* 0x000000ff9c00720c */ /* 0x000fe40003f85070 */
[----:B------:R-:W-:Y:S01]  /*5fd0*/  ISETP.NE.U32.AND P2, PT, RZ, UR46, PT ;  /* 0x0000002eff007c0c */ /* 0x000fe2000bf45070 */
[----:B------:R-:W-:Y:S01]  /*5fe0*/  UISETP.NE.AND.EX UP1, UPT, UR61, URZ, UPT, UP0 ;  /* 0x000000ff3d00728c */ /* 0x000fe2000bf25300 */
[----:B------:R-:W-:Y:S01]  /*5ff0*/  ISETP.NE.AND.EX P4, PT, R157, RZ, PT, P4 ;  /* 0x000000ff9d00720c */ /* 0x000fe20003f85340 */
[----:B------:R-:W-:Y:S01]  /*6000*/  UPLOP3.LUT UP0, UPT, UPT, UPT, UPT, 0x40, 0x4 ;  /* 0x000000000004789c */ /* 0x000fe20003f0e870 */
[----:B------:R-:W-:Y:S05]  /*6010*/  ISETP.NE.AND.EX P2, PT, RZ, UR47, PT, P2 ;  /* 0x0000002fff007c0c */ /* 0x000fea000bf45320 */
[----:B------:R-:W-:Y:S06]  /*6020*/  UISETP.NE.AND UP2, UPT, UR4, URZ, UPT ;  /* 0x000000ff0400728c */ /* 0x000fec000bf45270 */
[----:B------:R-:W-:Y:S05]  /*6030*/  PLOP3.LUT P1, PT, PT, PT, UP2, 0x80, 0x8 ;  /* 0x000000000008781c */ /* 0x000fea0003f2f028 */
[----:B------:R-:W-:Y:S06]  /*6040*/  @UP2 UPLOP3.LUT UP0, UPT, UPT, UPT, UP1, 0x80, 0x8 ;  /* 0x000000000008289c */ /* 0x000fec0003f0f010 */
[----:B------:R-:W-:Y:S01]  /*6050*/  PLOP3.LUT P0, PT, PT, PT, UP0, 0x80, 0x8 ;  /* 0x000000000008781c */ /* 0x000fe20003f0f008 */
[----:B------:R-:W-:Y:S01]  /*6060*/  @!UPT UIADD3 URZ, UPT, UPT, URZ, URZ, URZ ;  /* 0x000000fffffff290 */ /* 0x000fe2000fffe0ff */
[----:B------:R-:W-:Y:S11]  /*6070*/  BRA.U !UP1, `(.L_x_106) ;  /* 0x00000001093c7547 */ /* 0x000ff6000b800000 */
[----:B------:R-:W-:Y:S01]  /*6080*/  UISETP.NE.U32.AND UP0, UPT, UR46, URZ, UPT ;  /* 0x000000ff2e00728c */ /* 0x000fe2000bf05070 */
[----:B-1----:R-:W-:Y:S01]  /*6090*/  HFMA2 R0, -RZ, RZ, 0, 5.9604644775390625e-08 ;  /* 0x00000001ff007431 */ /* 0x002fe200000001ff */
[----:B------:R-:W1:Y:S01]  /*60a0*/  LDCU.64 UR8, c[0x0][0x358] ;  /* 0x00006b00ff0877ac */ /* 0x000e620008000a00 */
[----:B------:R-:W-:Y:S01]  /*60b0*/  IMAD.MOV.U32 R158, RZ, RZ, 0x1 ;  /* 0x00000001ff9e7424 */ /* 0x000fe200078e00ff */
[----:B------:R-:W-:Y:S06]  /*60c0*/  UISETP.NE.AND.EX UP0, UPT, UR47, URZ, UPT, UP0 ;  /* 0x000000ff2f00728c */ /* 0x000fec000bf05300 */
[----:B------:R-:W-:Y:S05]  /*60d0*/  PLOP3.LUT P3, PT, PT, PT, UP0, 0x80, 0x8 ;  /* 0x000000000008781c */ /* 0x000fea0003f6f008 */
[----:B------:R-:W2:Y:S01]  /*60e0*/  @UP0 LDCU.64 UR4, c[0x0][0x888] ;  /* 0x00011100ff0407ac */ /* 0x000ea20008000a00 */
[----:B------:R-:W-:Y:S07]  /*60f0*/  @UP0 UIMAD UR6, UR36, UR60, URZ ;  /* 0x0000003c240602a4 */ /* 0x000fee000f8e02ff */
[----:B------:R-:W-:Y:S01]  /*6100*/  @!P3 PRMT R158, R0, 0x7610, R158 ;  /* 0x00007610009eb816 */ /* 0x000fe2000000009e */
[----:B--2---:R-:W-:Y:S06]  /*6110*/  @UP0 UIMAD.WIDE UR4, UR6, 0x4, UR4 ;  /* 0x00000004060408a5 */ /* 0x004fec000f8e0204 */
[----:B------:R-:W-:Y:S01]  /*6120*/  IMAD.U32 R2, RZ, RZ, UR4 ;  /* 0x00000004ff027e24 */ /* 0x000fe2000f8e00ff */
[----:B------:R-:W-:Y:S04]  /*6130*/  MOV R3, UR5 ;  /* 0x0000000500037c02 */ /* 0x000fe80008000f00 */
[----:B------:R-:W2:Y:S01]  /*6140*/  @!UP0 LDCU UR4, c[0x0][0x880] ;  /* 0x00011000ff0487ac */ /* 0x000ea20008000800 */
[----:B-1---5:R3:W5:Y:S02]  /*6150*/  @P3 LDG.E R73, desc[UR8][R2.64] ;  /* 0x0000000802493981 */ /* 0x022764000c1e1900 */
[----:B--23--:R-:W-:Y:S02]  /*6160*/  @!P3 IMAD.U32 R73, RZ, RZ, UR4 ;  /* 0x00000004ff49be24 */ /* 0x00cfe4000f8e00ff */
.L_x_106:
[----:B------:R-:W-:Y:S05]  /*6170*/  @!P4 BRA `(.L_x_107) ;  /* 0x000000000024c947 */ /* 0x000fea0003800000 */
[----:B------:R-:W-:Y:S01]  /*6180*/  ISETP.NE.U32.AND P3, PT, R138, RZ, PT ;  /* 0x000000ff8a00720c */ /* 0x000fe20003f65070 */
[----:B------:R-:W2:Y:S03]  /*6190*/  LDCU.64 UR4, c[0x0][0x358] ;  /* 0x00006b00ff0477ac */ /* 0x000ea60008000a00 */
[----:B------:R-:W-:Y:S11]  /*61a0*/  ISETP.NE.AND.EX P3, PT, R139, RZ, PT, P3 ;  /* 0x000000ff8b00720c */ /* 0x000ff60003f65330 */
[----:B------:R-:W-:Y:S02]  /*61b0*/  @!UPT UIADD3 URZ, UPT, UPT, URZ, URZ, URZ ;  /* 0x000000fffffff290 */ /* 0x000fe4000fffe0ff */
[----:B------:R-:W3:Y:S01]  /*61c0*/  @P3 LDC.64 R2, c[0x0][0x8a8] ;  /* 0x00022a00ff023b82 */ /* 0x000ee20000000a00 */
[----:B-1----:R-:W-:Y:S04]  /*61d0*/  @P3 IMAD R0, R156, UR36, RZ ;  /* 0x000000249c003c24 */ /* 0x002fe8000f8e02ff */
[----:B---3--:R-:W-:Y:S05]  /*61e0*/  @P3 IMAD.WIDE R2, R0, 0x4, R2 ;  /* 0x0000000400023825 */ /* 0x008fea00078e0202 */
[----:B--2--5:R2:W5:Y:S02]  /*61f0*/  @P3 LDG.E R70, desc[UR4][R2.64] ;  /* 0x0000000402463981 */ /* 0x024564000c1e1900 */
[----:B--2---:R-:W3:Y:S02]  /*6200*/  @!P3 LDC R70, c[0x0][0x8a0] ;  /* 0x00022800ff46bb82 */ /* 0x004ee40000000800 */
.L_x_107:
[----:B-----5:R-:W-:Y:S01]  /*6210*/  FSETP.NEU.AND P4, PT, R73, RZ, PT ;  /* 0x000000ff4900720b */ /* 0x020fe20003f8d000 */
[----:B------:R-:W-:Y:S01]  /*6220*/  BSSY B1, `(.L_x_108) ;  /* 0x0000047000017945 */ /* 0x000fe20003800000 */
[----:B------:R-:W-:Y:S01]  /*6230*/  SEL R5, RZ, 0xffffffff, P2 ;  /* 0xffffffffff057807 */ /* 0x000fe20001000000 */
[----:B------:R-:W-:Y:S01]  /*6240*/  IMAD.MOV.U32 R186, RZ, RZ, 0x1 ;  /* 0x00000001ffba7424 */ /* 0x000fe200078e00ff */
[----:B------:R-:W-:Y:S01]  /*6250*/  LOP3.LUT P3, RZ, R158, 0xff, RZ, 0xc0, !PT ;  /* 0x000000ff9eff7812 */ /* 0x000fe2000786c0ff */
[----:B------:R-:W-:Y:S01]  /*6260*/  IMAD R71, R68, 0x80, R69 ;  /* 0x0000008044477824 */ /* 0x000fe200078e0245 */
[----:B-1----:R-:W-:Y:S02]  /*6270*/  @P1 SEL R0, RZ, 0xffffffff, P4 ;  /* 0xffffffffff001807 */ /* 0x002fe40002000000 */
[----:B------:R-:W-:Y:S02]  /*6280*/  CS2R R154, SRZ ;  /* 0x00000000009a7805 */ /* 0x000fe4000001ff00 */
[----:B------:R-:W-:Y:S02]  /*6290*/  LEA R3, R166, UR44, 0x3 ;  /* 0x0000002ca6037c11 */ /* 0x000fe4000f8e18ff */
[----:B------:R-:W-:Y:S02]  /*62a0*/  CS2R R152, SRZ ;  /* 0x0000000000987805 */ /* 0x000fe4000001ff00 */
[----:B------:R-:W-:Y:S02]  /*62b0*/  @P0 SEL R0, R5, R0, !P3 ;  /* 0x0000000005000207 */ /* 0x000fe40005800000 */
[----:B------:R-:W-:Y:S02]  /*62c0*/  CS2R R150, SRZ ;  /* 0x0000000000967805 */ /* 0x000fe4000001ff00 */
[----:B------:R-:W-:Y:S02]  /*62d0*/  LEA R161, R68, UR44, 0x3 ;  /* 0x0000002c44a17c11 */ /* 0x000fe4000f8e18ff */
[----:B------:R-:W-:Y:S02]  /*62e0*/  CS2R R148, SRZ ;  /* 0x0000000000947805 */ /* 0x000fe4000001ff00 */
[----:B------:R-:W-:Y:S02]  /*62f0*/  @P1 LOP3.LUT R0, R0, 0x1, RZ, 0xc0, !PT ;  /* 0x0000000100001812 */ /* 0x000fe400078ec0ff */
[----:B------:R-:W-:Y:S02]  /*6300*/  CS2R R146, SRZ ;  /* 0x0000000000927805 */ /* 0x000fe4000001ff00 */
[----:B------:R-:W-:Y:S02]  /*6310*/  SHF.L.U32 R4, R168, 0x1f, RZ ;  /* 0x0000001fa8047819 */ /* 0x000fe400000006ff */
[----:B------:R-:W-:Y:S02]  /*6320*/  CS2R R144, SRZ ;  /* 0x0000000000907805 */ /* 0x000fe4000001ff00 */
[----:B------:R-:W-:Y:S02]  /*6330*/  ISETP.NE.U32.OR P6, PT, R0, 0x1, !P1 ;  /* 0x000000010000780c */ /* 0x000fe40004fc5470 */
[----:B------:R-:W-:Y:S02]  /*6340*/  CS2R R142, SRZ ;  /* 0x00000000008e7805 */ /* 0x000fe4000001ff00 */
[----:B------:R-:W-:Y:S02]  /*6350*/  PLOP3.LUT P2, PT, PT, PT, UP1, 0x80, 0x8 ;  /* 0x000000000008781c */ /* 0x000fe40003f4f018 */
[----:B------:R-:W-:Y:S02]  /*6360*/  CS2R R140, SRZ ;  /* 0x00000000008c7805 */ /* 0x000fe4000001ff00 */
[----:B------:R-:W-:Y:S02]  /*6370*/  SEL R0, RZ, 0xffffffff, P4 ;  /* 0xffffffffff007807 */ /* 0x000fe40002000000 */
[----:B------:R-:W-:Y:S03]  /*6380*/  P2R R172, PR, RZ, 0x40 ;  /* 0x00000040ffac7803 */ /* 0x000fe60000000000 */
[----:B------:R-:W-:Y:S04]  /*6390*/  @P6 SHF.L.U32 R2, R165, 0x1f, RZ ;  /* 0x0000001fa5026819 */ /* 0x000fe800000006ff */
[----:B------:R-:W-:Y:S01]  /*63a0*/  @P2 SEL R0, R5, R0, !P3 ;  /* 0x0000000005002207 */ /* 0x000fe20005800000 */
[----:B------:R-:W1:Y:S03]  /*63b0*/  @P6 SYNCS.PHASECHK.TRANS64.TRYWAIT P1, [R3+URZ+0x80], R2 ;  /* 0x00008002030065a7 */ /* 0x000e6600080211ff */
[----:B------:R-:W-:Y:S04]  /*63c0*/  LOP3.LUT R0, R0, 0x1, RZ, 0xc0, !PT ;  /* 0x0000000100007812 */ /* 0x000fe800078ec0ff */
[----:B------:R-:W-:Y:S04]  /*63d0*/  ISETP.NE.U32.AND P5, PT, R0, 0x1, PT ;  /* 0x000000010000780c */ /* 0x000fe80003fa5070 */
[----:B------:R-:W-:Y:S01]  /*63e0*/  P2R R187, PR, RZ, 0x20 ;  /* 0x00000020ffbb7803 */ /* 0x000fe20000000000 */
[----:B------:R2:W4:Y:S01]  /*63f0*/  SYNCS.PHASECHK.TRANS64.TRYWAIT P0, [R161+URZ+0xd0], R4 ;  /* 0x0000d004a10075a7 */ /* 0x00052200080011ff */
[----:B-1----:R-:W-:Y:S01]  /*6400*/  @P6 SEL R186, RZ, 0x1, !P1 ;  /* 0x00000001ffba6807 */ /* 0x002fe20004800000 */
[----:B--2---:R-:W-:Y:S06]  /*6410*/  @!P6 BRA `(.L_x_109) ;  /* 0x00000000009ce947 */ /* 0x004fec0003800000 */
[----:B------:R-:W-:Y:S01]  /*6420*/  @P5 IMAD R7, R166, 0x2000, R171 ;  /* 0x00002000a6075824 */ /* 0x000fe200078e02ab */
[----:B------:R-:W1:Y:S01]  /*6430*/  S2R R0, SR_CgaCtaId ;  /* 0x0000000000007919 */ /* 0x000e620000008800 */
[----:B------:R-:W-:Y:S01]  /*6440*/  ISETP.NE.AND P1, PT, R186, RZ, PT ;  /* 0x000000ffba00720c */ /* 0x000fe20003f25270 */
[----:B------:R-:W-:Y:S01]  /*6450*/  BSSY B0, `(.L_x_110) ;  /* 0x0000010000007945 */ /* 0x000fe20003800000 */
[--C-:B------:R-:W-:Y:S01]  /*6460*/  @P5 IMAD R8, R176, -0x10, R7.reuse ;  /* 0xfffffff0b0085824 */ /* 0x100fe200078e0207 */
[----:B------:R-:W-:Y:S01]  /*6470*/  CS2R R142, SRZ ;  /* 0x00000000008e7805 */ /* 0x000fe2000001ff00 */
[----:B------:R-:W-:Y:S01]  /*6480*/  @P5 IMAD R6, R170, -0x10, R7 ;  /* 0xfffffff0aa065824 */ /* 0x000fe200078e0207 */
[----:B------:R-:W-:Y:S01]  /*6490*/  CS2R R140, SRZ ;  /* 0x00000000008c7805 */ /* 0x000fe2000001ff00 */
[----:B------:R-:W-:Y:S01]  /*64a0*/  @P5 IMAD R5, R169, 0x10, R8 ;  /* 0x00000010a9055824 */ /* 0x000fe200078e0208 */
[----:B------:R-:W-:Y:S02]  /*64b0*/  CS2R R150, SRZ ;  /* 0x0000000000967805 */ /* 0x000fe4000001ff00 */
[----:B------:R-:W-:Y:S02]  /*64c0*/  CS2R R148, SRZ ;  /* 0x0000000000947805 */ /* 0x000fe4000001ff00 */
[----:B------:R-:W-:Y:S02]  /*64d0*/  CS2R R146, SRZ ;  /* 0x0000000000927805 */ /* 0x000fe4000001ff00 */
[----:B------:R-:W-:Y:S02]  /*64e0*/  CS2R R144, SRZ ;  /* 0x0000000000907805 */ /* 0x000fe4000001ff00 */
[----:B------:R-:W-:Y:S02]  /*64f0*/  CS2R R154, SRZ ;  /* 0x00000000009a7805 */ /* 0x000fe4000001ff00 */
[----:B------:R-:W-:Y:S01]  /*6500*/  CS2R R152, SRZ ;  /* 0x0000000000987805 */ /* 0x000fe2000001ff00 */
[----:B------:R-:W-:Y:S06]  /*6510*/  @P1 BRA `(.L_x_111) ;  /* 0x00000000000c1947 */ /* 0x000fec0003800000 */
[----:B------:R-:W-:Y:S04]  /*6520*/  SHF.L.U32 R2, R165, 0x1f, RZ ;  /* 0x0000001fa5027819 */ /* 0x000fe800000006ff */
[----:B------:R-:W2:Y:S02]  /*6530*/  SYNCS.PHASECHK.TRANS64.TRYWAIT P1, [R3+URZ+0x80], R2 ;  /* 0x00008002030075a7 */ /* 0x000ea400080211ff */
[----:B--2---:R-:W-:Y:S05]  /*6540*/  @!P1 BRA `(.L_x_112) ;  /* 0x0000003400d09947 */ /* 0x004fea0003800000 */
.L_x_111:
[----:B------:R-:W-:Y:S05]  /*6550*/  BSYNC B0 ;  /* 0x0000000000007941 */ /* 0x000fea0003800000 */
.L_x_110:
[----:B------:R-:W-:Y:S01]  /*6560*/  ISETP.NE.AND P1, PT, R187, RZ, PT ;  /* 0x000000ffbb00720c */ /* 0x000fe20003f25270 */
[----:B--2---:R-:W-:Y:S02]  /*6570*/  VIADD R3, R3, 0x90 ;  /* 0x0000009003037836 */ /* 0x004fe40000000000 */
[----:B------:R-:W-:Y:S03]  /*6580*/  VIADD R166, R166, 0x1 ;  /* 0x00000001a6a67836 */ /* 0x000fe60000000000 */
[----:B-1----:R-:W-:Y:S07]  /*6590*/  PRMT R0, R0, 0x654, R3 ;  /* 0x0000065400007816 */ /* 0x002fee0000000003 */
[----:B------:R1:W2:Y:S04]  /*65a0*/  @P1 LDS.128 R140, [R7] ;  /* 0x00000000078c1984 */ /* 0x0002a80000000c00 */
[----:B------:R1:W1:Y:S04]  /*65b0*/  @P1 LDS.128 R148, [R6+0x20] ;  /* 0x0000200006941984 */ /* 0x0002680000000c00 */
[----:B------:R1:W1:Y:S04]  /*65c0*/  @P1 LDS.128 R144, [R8+0x10] ;  /* 0x0000100008901984 */ /* 0x0002680000000c00 */
[----:B------:R1:W1:Y:S01]  /*65d0*/  @P1 LDS.128 R152, [R5+0x10] ;  /* 0x0000100005981984 */ /* 0x0002620000000c00 */
[C---:B------:R-:W-:Y:S01]  /*65e0*/  ISETP.NE.AND P1, PT, R166.reuse, 0x2, PT ;  /* 0x00000002a600780c */ /* 0x040fe20003f25270 */
[----:B------:R-:W-:Y:S01]  /*65f0*/  @!PT LDS RZ, [RZ] ;  /* 0x00000000fffff984 */ /* 0x000fe20000000800 */
[----:B------:R-:W-:Y:S01]  /*6600*/  @!PT LDS RZ, [RZ] ;  /* 0x00000000fffff984 */ /* 0x000fe20000000800 */
[----:B------:R-:W-:Y:S01]  /*6610*/  @!PT LDS RZ, [RZ] ;  /* 0x00000000fffff984 */ /* 0x000fe20000000800 */
[----:B------:R-:W-:Y:S01]  /*6620*/  @!PT LDS RZ, [RZ] ;  /* 0x00000000fffff984 */ /* 0x000fe20000000800 */
[----:B------:R5:W-:Y:S06]  /*6630*/  MEMBAR.ALL.CTA ;  /* 0x0000000000007992 */ /* 0x000bec0000008000 */
[----:B-----5:R-:W5:Y:S01]  /*6640*/  FENCE.VIEW.ASYNC.S ;  /* 0x00000000000073c6 */ /* 0x020f620000000000 */
[----:B------:R-:W-:Y:S01]  /*6650*/  SEL R166, R166, RZ, P1 ;  /* 0x000000ffa6a67207 */ /* 0x000fe20000800000 */
[----:B-----5:R5:W-:Y:S02]  /*6660*/  SYNCS.ARRIVE.TRANS64.RED.A1T0 RZ, [R0+URZ], RZ ;  /* 0x000000ff00ff79a7 */ /* 0x020be400081004ff */
[----:B-----5:R-:W-:Y:S04]  /*6670*/  SEL R0, RZ, 0x1, P1 ;  /* 0x00000001ff007807 */ /* 0x020fe80000800000 */
[----:B--2---:R-:W-:Y:S02]  /*6680*/  LOP3.LUT R165, R165, R0, RZ, 0x3c, !PT ;  /* 0x00000000a5a57212 */ /* 0x004fe400078e3cff */
.L_x_109:
[----:B------:R-:W-:Y:S05]  /*6690*/  BSYNC B1 ;  /* 0x0000000000017941 */ /* 0x000fea0003800000 */
.L_x_108:
[----:B------:R-:W-:Y:S04]  /*66a0*/  SHF.R.U32.HI R0, RZ, 0x15, R71 ;  /* 0x00000015ff007819 */ /* 0x000fe80000011647 */
[----:B------:R-:W-:Y:S01]  /*66b0*/  LOP3.LUT P1, RZ, R0, 0x3, R159, 0x48, !PT ;  /* 0x0000000300ff7812 */ /* 0x000fe2000782489f */
[----:B------:R-:W-:Y:S01]  /*66c0*/  @!UPT UIADD3 URZ, UPT, UPT, URZ, URZ, URZ ;  /* 0x000000fffffff290 */ /* 0x000fe2000fffe0ff */
[----:B----4-:R-:W-:Y:S11]  /*66d0*/  @P0 BRA `(.L_x_113) ;  /* 0x0000000000080947 */ /* 0x010ff60003800000 */
[----:B------:R-:W2:Y:S02]  /*66e0*/  SYNCS.PHASECHK.TRANS64.TRYWAIT P0, [R161+URZ+0xd0], R4 ;  /* 0x0000d004a10075a7 */ /* 0x000ea400080011ff */
[----:B--2---:R-:W-:Y:S05]  /*66f0*/  @!P0 BRA `(.L_x_114) ;  /* 0x0000003400788947 */ /* 0x004fea0003800000 */
.L_x_113:
[----:B------:R-:W-:Y:S04]  /*6700*/  BSSY.RECONVERGENT B6, `(.L_x_115) ;  /* 0x0000012000067945 */ /* 0x000fe80003800200 */
[----:B------:R-:W-:Y:S05]  /*6710*/  @!P1 BRA `(.L_x_116) ;  /* 0x0000000000409947 */ /* 0x000fea0003800000 */
[----:B------:R-:W4:Y:S01]  /*6720*/  LDCU.64 UR8, c[0x4][0x70] ;  /* 0x01000e00ff0877ac */ /* 0x000f220008000a00 */
[----:B------:R-:W-:Y:S01]  /*6730*/  MOV R3, 0x0 ;  /* 0x0000000000037802 */ /* 0x000fe20000000f00 */
[----:B------:R-:W-:Y:S02]  /*6740*/  HFMA2 R12, -RZ, RZ, 0, 5.9604644775390625e-08 ;  /* 0x00000001ff0c7431 */ /* 0x000fe400000001ff */
[----:B-1----:R-:W-:Y:S02]  /*6750*/  IMAD.MOV.U32 R8, RZ, RZ, 0x192 ;  /* 0x00000192ff087424 */ /* 0x002fe400078e00ff */
[----:B------:R-:W-:Y:S01]  /*6760*/  IMAD.MOV.U32 R13, RZ, RZ, RZ ;  /* 0x000000ffff0d7224 */ /* 0x000fe200078e00ff */
[----:B------:R-:W1:Y:S01]  /*6770*/  LDCU.64 UR6, c[0x4][0x78] ;  /* 0x01000f00ff0677ac */ /* 0x000e620008000a00 */
[----:B------:R-:W3:Y:S01]  /*6780*/  LDC.64 R2, c[0x4][R3] ;  /* 0x0100000003027b82 */ /* 0x000ee20000000a00 */
[----:B------:R-:W5:Y:S01]  /*6790*/  LDCU.64 UR4, c[0x4][0x10] ;  /* 0x01000200ff0477ac */ /* 0x000f620008000a00 */
[----:B----4-:R-:W-:Y:S01]  /*67a0*/  MOV R5, UR9 ;  /* 0x0000000900057c02 */ /* 0x010fe20008000f00 */
[----:B--2---:R-:W-:Y:S01]  /*67b0*/  IMAD.U32 R4, RZ, RZ, UR8 ;  /* 0x00000008ff047e24 */ /* 0x004fe2000f8e00ff */
[----:B-1----:R-:W-:Y:S01]  /*67c0*/  MOV R7, UR7 ;  /* 0x0000000700077c02 */ /* 0x002fe20008000f00 */
[----:B------:R-:W-:Y:S01]  /*67d0*/  IMAD.U32 R6, RZ, RZ, UR6 ;  /* 0x00000006ff067e24 */ /* 0x000fe2000f8e00ff */
[----:B-----5:R-:W-:Y:S01]  /*67e0*/  MOV R11, UR5 ;  /* 0x00000005000b7c02 */ /* 0x020fe20008000f00 */
[----:B------:R-:W-:Y:S02]  /*67f0*/  IMAD.U32 R10, RZ, RZ, UR4 ;  /* 0x00000004ff0a7e24 */ /* 0x000fe4000f8e00ff */
[----:B------:R-:W-:Y:S07]  /*6800*/  LEPC R20, `(.L_x_116) ;  /* 0x000000001014794e */ /* 0x000fee0000000000 */
[----:B---3--:R-:W-:Y:S05]  /*6810*/  CALL.ABS.NOINC R2 ;  /* 0x0000000002007343 */ /* 0x008fea0003c00000 */
.L_x_116:
[----:B------:R-:W-:Y:S05]  /*6820*/  BSYNC.RECONVERGENT B6 ;  /* 0x0000000000067941 */ /* 0x000fea0003800200 */
.L_x_115:
[-C--:B------:R-:W-:Y:S01]  /*6830*/  F2FP.F16.E4M3.UNPACK_B R74, R140.reuse ;  /* 0x0000008cff4a723e */ /* 0x080fe200020006ff */
[----:B------:R-:W-:Y:S05]  /*6840*/  WARPSYNC.ALL ;  /* 0x0000000000007948 */ /* 0x000fea0003800000 */
[----:B------:R-:W-:Y:S01]  /*6850*/  R2UR UR4, R71 ;  /* 0x00000000470472ca */ /* 0x000fe200000e0000 */
[--C-:B------:R-:W-:Y:S01]  /*6860*/  HADD2.F32 R72, -RZ, R74.reuse.H0_H0 ;  /* 0x2000004aff487230 */ /* 0x100fe20000004100 */
[----:B------:R-:W-:Y:S01]  /*6870*/  F2FP.F16.E4M3.UNPACK_B R76, R140.H1 ;  /* 0x0000008cff4c723e */ /* 0x000fe200030006ff */
[----:B------:R-:W-:Y:S01]  /*6880*/  HADD2.F32 R75, -RZ, R74.H1_H1 ;  /* 0x3000004aff4b7230 */ /* 0x000fe20000004100 */
[-C--:B------:R-:W-:Y:S01]  /*6890*/  F2FP.F16.E4M3.UNPACK_B R78, R141.reuse ;  /* 0x0000008dff4e723e */ /* 0x080fe200020006ff */
[----:B------:R-:W-:Y:S01]  /*68a0*/  BSSY.RECONVERGENT B0, `(.L_x_117) ;  /* 0x000011d000007945 */ /* 0x000fe20003800200 */
[----:B------:R-:W-:Y:S01]  /*68b0*/  F2FP.F16.E4M3.UNPACK_B R80, R141.H1 ;  /* 0x0000008dff50723e */ /* 0x000fe200030006ff */
[----:B------:R-:W-:Y:S01]  /*68c0*/  HADD2.F32 R74, -RZ, R76.H0_H0 ;  /* 0x2000004cff4a7230 */ /* 0x000fe20000004100 */
[-C--:B------:R-:W-:Y:S01]  /*68d0*/  F2FP.F16.E4M3.UNPACK_B R82, R142.reuse ;  /* 0x0000008eff52723e */ /* 0x080fe200020006ff */
[--C-:B------:R-:W-:Y:S01]  /*68e0*/  HADD2.F32 R77, -RZ, R78.reuse.H0_H0 ;  /* 0x2000004eff4d7230 */ /* 0x100fe20000004100 */
[----:B------:R-:W-:Y:S01]  /*68f0*/  F2FP.F16.E4M3.UNPACK_B R84, R142.H1 ;  /* 0x0000008eff54723e */ /* 0x000fe200030006ff */
[----:B------:R-:W-:Y:S01]  /*6900*/  HADD2.F32 R78, -RZ, R78.H1_H1 ;  /* 0x3000004eff4e7230 */ /* 0x000fe20000004100 */
[-C--:B------:R-:W-:Y:S01]  /*6910*/  F2FP.F16.E4M3.UNPACK_B R86, R143.reuse ;  /* 0x0000008fff56723e */ /* 0x080fe200020006ff */
[----:B-12---:R-:W3:Y:S01]  /*6920*/  LDTM.x64 R4, tmem[UR4] ;  /* 0x00000004000479ee */ /* 0x006ee20008340000 */
[----:B------:R-:W-:Y:S01]  /*6930*/  F2FP.F16.E4M3.UNPACK_B R88, R143.H1 ;  /* 0x0000008fff58723e */ /* 0x000fe200030006ff */
[----:B------:R-:W-:Y:S01]  /*6940*/  HADD2.F32 R76, -RZ, R76.H1_H1 ;  /* 0x3000004cff4c7230 */ /* 0x000fe20000004100 */
[-C--:B------:R-:W-:Y:S01]  /*6950*/  F2FP.F16.E4M3.UNPACK_B R90, R144.reuse ;  /* 0x00000090ff5a723e */ /* 0x080fe200020006ff */
[----:B------:R-:W-:Y:S01]  /*6960*/  HADD2.F32 R79, -RZ, R80.H0_H0 ;  /* 0x20000050ff4f7230 */ /* 0x000fe20000004100 */
[----:B------:R-:W-:Y:S01]  /*6970*/  F2FP.F16.E4M3.UNPACK_B R92, R144.H1 ;  /* 0x00000090ff5c723e */ /* 0x000fe200030006ff */
[--C-:B------:R-:W-:Y:S01]  /*6980*/  HADD2.F32 R81, -RZ, R82.reuse.H0_H0 ;  /* 0x20000052ff517230 */ /* 0x100fe20000004100 */
[----:B------:R-:W-:Y:S01]  /*6990*/  ISETP.NE.AND P6, PT, R172, RZ, PT ;  /* 0x000000ffac00720c */ /* 0x000fe20003fc5270 */
[----:B------:R-:W-:Y:S01]  /*69a0*/  HADD2.F32 R82, -RZ, R82.H1_H1 ;  /* 0x30000052ff527230 */ /* 0x000fe20000004100 */
[----:B------:R-:W-:Y:S01]  /*69b0*/  SHF.L.U32 R196, R164, 0x4, RZ ;  /* 0x00000004a4c47819 */ /* 0x000fe200000006ff */
[--C-:B------:R-:W-:Y:S01]  /*69c0*/  HADD2.F32 R85, -RZ, R86.reuse.H0_H0 ;  /* 0x20000056ff557230 */ /* 0x100fe20000004100 */
[----:B------:R-:W-:Y:S01]  /*69d0*/  SHF.L.U32 R200, R163, 0x4, RZ ;  /* 0x00000004a3c87819 */ /* 0x000fe200000006ff */
[----:B------:R-:W-:Y:S01]  /*69e0*/  HADD2.F32 R86, -RZ, R86.H1_H1 ;  /* 0x30000056ff567230 */ /* 0x000fe20000004100 */
[C---:B------:R-:W-:Y:S01]  /*69f0*/  IADD3 R179, PT, PT, R171.reuse, R196, RZ ;  /* 0x000000c4abb37210 */ /* 0x040fe20007ffe0ff */
[--C-:B------:R-:W-:Y:S01]  /*6a00*/  HADD2.F32 R89, -RZ, R90.reuse.H0_H0 ;  /* 0x2000005aff597230 */ /* 0x100fe20000004100 */
[----:B------:R-:W-:Y:S01]  /*6a10*/  IADD3 R185, PT, PT, R171, R200, RZ ;  /* 0x000000c8abb97210 */ /* 0x000fe20007ffe0ff */
[----:B------:R-:W-:Y:S01]  /*6a20*/  HADD2.F32 R90, -RZ, R90.H1_H1 ;  /* 0x3000005aff5a7230 */ /* 0x000fe20000004100 */
[----:B------:R-:W-:Y:S01]  /*6a30*/  SHF.L.U32 R198, R169, 0x4, RZ ;  /* 0x00000004a9c67819 */ /* 0x000fe200000006ff */
[----:B------:R-:W-:Y:S01]  /*6a40*/  HADD2.F32 R80, -RZ, R80.H1_H1 ;  /* 0x30000050ff507230 */ /* 0x000fe20000004100 */
[----:B------:R-:W-:Y:S01]  /*6a50*/  F2FP.F16.E4M3.UNPACK_B R94, R145 ;  /* 0x00000091ff5e723e */ /* 0x000fe200020006ff */
[--C-:B------:R-:W-:Y:S01]  /*6a60*/  HADD2.F32 R83, -RZ, R84.reuse.H0_H0 ;  /* 0x20000054ff537230 */ /* 0x100fe20000004100 */
[----:B------:R-:W-:Y:S01]  /*6a70*/  IADD3 R184, PT, PT, R198, R179, RZ ;  /* 0x000000b3c6b87210 */ /* 0x000fe20007ffe0ff */
[----:B------:R-:W-:Y:S01]  /*6a80*/  HADD2.F32 R84, -RZ, R84.H1_H1 ;  /* 0x30000054ff547230 */ /* 0x000fe20000004100 */
[----:B------:R-:W-:Y:S01]  /*6a90*/  F2FP.F16.E4M3.UNPACK_B R98, R146 ;  /* 0x00000092ff62723e */ /* 0x000fe200020006ff */
[C---:B---3--:R-:W-:Y:S01]  /*6aa0*/  FMUL R0, R70.reuse, R4 ;  /* 0x0000000446007220 */ /* 0x048fe20000400000 */
[C---:B------:R-:W-:Y:S01]  /*6ab0*/  FMUL R2, R70.reuse, R5 ;  /* 0x0000000546027220 */ /* 0x040fe20000400000 */
[C---:B------:R-:W-:Y:S01]  /*6ac0*/  FMUL R4, R70.reuse, R8 ;  /* 0x0000000846047220 */ /* 0x040fe20000400000 */
[C---:B------:R-:W-:Y:S01]  /*6ad0*/  FMUL R5, R70.reuse, R9 ;  /* 0x0000000946057220 */ /* 0x040fe20000400000 */
[C---:B------:R-:W-:Y:S01]  /*6ae0*/  FFMA R0, R73.reuse, R72, R0 ;  /* 0x0000004849007223 */ /* 0x040fe20000000000 */
[C---:B------:R-:W-:Y:S01]  /*6af0*/  FFMA R2, R73.reuse, R75, R2 ;  /* 0x0000004b49027223 */ /* 0x040fe20000000002 */
[C---:B------:R-:W-:Y:S01]  /*6b00*/  FMUL R8, R70.reuse, R12 ;  /* 0x0000000c46087220 */ /* 0x040fe20000400000 */
[C---:B------:R-:W-:Y:S01]  /*6b10*/  FMUL R9, R70.reuse, R13 ;  /* 0x0000000d46097220 */ /* 0x040fe20000400000 */
[C---:B------:R-:W-:Y:S01]  /*6b20*/  FMUL R12, R70.reuse, R16 ;  /* 0x00000010460c7220 */ /* 0x040fe20000400000 */
[C---:B------:R-:W-:Y:S01]  /*6b30*/  FMUL R13, R70.reuse, R17 ;  /* 0x00000011460d7220 */ /* 0x040fe20000400000 */
[C---:B------:R-:W-:Y:S01]  /*6b40*/  FMUL R16, R70.reuse, R20 ;  /* 0x0000001446107220 */ /* 0x040fe20000400000 */
[C---:B------:R-:W-:Y:S01]  /*6b50*/  FMUL R17, R70.reuse, R21 ;  /* 0x0000001546117220 */ /* 0x040fe20000400000 */
[--C-:B------:R-:W-:Y:S02]  /*6b60*/  HADD2.F32 R93, -RZ, R94.reuse.H0_H0 ;  /* 0x2000005eff5d7230 */ /* 0x100fe40000004100 */
[C---:B------:R-:W-:Y:S01]  /*6b70*/  FMUL R20, R70.reuse, R24 ;  /* 0x0000001846147220 */ /* 0x040fe20000400000 */
[----:B------:R-:W-:Y:S02]  /*6b80*/  HADD2.F32 R94, -RZ, R94.H1_H1 ;  /* 0x3000005eff5e7230 */ /* 0x000fe40000004100 */
[C---:B------:R-:W-:Y:S01]  /*6b90*/  FMUL R21, R70.reuse, R25 ;  /* 0x0000001946157220 */ /* 0x040fe20000400000 */
[--C-:B------:R-:W-:Y:S02]  /*6ba0*/  HADD2.F32 R97, -RZ, R98.reuse.H0_H0 ;  /* 0x20000062ff617230 */ /* 0x100fe40000004100 */
[C---:B------:R-:W-:Y:S01]  /*6bb0*/  FMUL R24, R70.reuse, R28 ;  /* 0x0000001c46187220 */ /* 0x040fe20000400000 */
[----:B------:R-:W-:Y:S02]  /*6bc0*/  HADD2.F32 R98, -RZ, R98.H1_H1 ;  /* 0x30000062ff627230 */ /* 0x000fe40000004100 */
[C---:B------:R-:W-:Y:S01]  /*6bd0*/  FMUL R25, R70.reuse, R29 ;  /* 0x0000001d46197220 */ /* 0x040fe20000400000 */
[C---:B------:R-:W-:Y:S01]  /*6be0*/  FMUL R28, R70.reuse, R32 ;  /* 0x00000020461c7220 */ /* 0x040fe20000400000 */
[C---:B------:R-:W-:Y:S01]  /*6bf0*/  FMUL R29, R70.reuse, R33 ;  /* 0x00000021461d7220 */ /* 0x040fe20000400000 */
[C---:B------:R-:W-:Y:S01]  /*6c00*/  FMUL R32, R70.reuse, R36 ;  /* 0x0000002446207220 */ /* 0x040fe20000400000 */
[----:B------:R-:W-:Y:S01]  /*6c10*/  F2FP.F16.E4M3.UNPACK_B R96, R145.H1 ;  /* 0x00000091ff60723e */ /* 0x000fe200030006ff */
[C---:B------:R-:W-:Y:S01]  /*6c20*/  FMUL R33, R70.reuse, R37 ;  /* 0x0000002546217220 */ /* 0x040fe20000400000 */
[C---:B------:R-:W-:Y:S01]  /*6c30*/  FMUL R36, R70.reuse, R40 ;  /* 0x0000002846247220 */ /* 0x040fe20000400000 */
[----:B------:R-:W-:Y:S01]  /*6c40*/  F2FP.F16.E4M3.UNPACK_B R100, R146.H1 ;  /* 0x00000092ff64723e */ /* 0x000fe200030006ff */
[C---:B------:R-:W-:Y:S01]  /*6c50*/  FMUL R37, R70.reuse, R41 ;  /* 0x0000002946257220 */ /* 0x040fe20000400000 */
[C---:B------:R-:W-:Y:S01]  /*6c60*/  FMUL R40, R70.reuse, R44 ;  /* 0x0000002c46287220 */ /* 0x040fe20000400000 */
[----:B------:R-:W-:Y:S01]  /*6c70*/  F2FP.F16.E4M3.UNPACK_B R102, R147 ;  /* 0x00000093ff66723e */ /* 0x000fe200020006ff */
[C---:B------:R-:W-:Y:S01]  /*6c80*/  FMUL R41, R70.reuse, R45 ;  /* 0x0000002d46297220 */ /* 0x040fe20000400000 */
[C---:B------:R-:W-:Y:S01]  /*6c90*/  FMUL R44, R70.reuse, R48 ;  /* 0x00000030462c7220 */ /* 0x040fe20000400000 */
[----:B------:R-:W-:Y:S01]  /*6ca0*/  F2FP.F16.E4M3.UNPACK_B R104, R147.H1 ;  /* 0x00000093ff68723e */ /* 0x000fe200030006ff */
[C---:B------:R-:W-:Y:S01]  /*6cb0*/  FMUL R45, R70.reuse, R49 ;  /* 0x00000031462d7220 */ /* 0x040fe20000400000 */
[--C-:B------:R-:W-:Y:S02]  /*6cc0*/  HADD2.F32 R101, -RZ, R102.reuse.H0_H0 ;  /* 0x20000066ff657230 */ /* 0x100fe40000004100 */
[C---:B------:R-:W-:Y:S01]  /*6cd0*/  FMUL R48, R70.reuse, R52 ;  /* 0x0000003446307220 */ /* 0x040fe20000400000 */
[----:B------:R-:W-:Y:S01]  /*6ce0*/  F2FP.F16.E4M3.UNPACK_B R106, R148 ;  /* 0x00000094ff6a723e */ /* 0x000fe200020006ff */
[----:B------:R-:W-:Y:S02]  /*6cf0*/  HADD2.F32 R102, -RZ, R102.H1_H1 ;  /* 0x30000066ff667230 */ /* 0x000fe40000004100 */
[C---:B------:R-:W-:Y:S01]  /*6d00*/  FMUL R49, R70.reuse, R53 ;  /* 0x0000003546317220 */ /* 0x040fe20000400000 */
[C---:B------:R-:W-:Y:S01]  /*6d10*/  FMUL R52, R70.reuse, R56 ;  /* 0x0000003846347220 */ /* 0x040fe20000400000 */
[----:B------:R-:W-:Y:S01]  /*6d20*/  F2FP.F16.E4M3.UNPACK_B R108, R148.H1 ;  /* 0x00000094ff6c723e */ /* 0x000fe200030006ff */
[--C-:B------:R-:W-:Y:S02]  /*6d30*/  HADD2.F32 R105, -RZ, R106.reuse.H0_H0 ;  /* 0x2000006aff697230 */ /* 0x100fe40000004100 */
[C---:B------:R-:W-:Y:S01]  /*6d40*/  FMUL R53, R70.reuse, R57 ;  /* 0x0000003946357220 */ /* 0x040fe20000400000 */
[----:B------:R-:W-:Y:S02]  /*6d50*/  HADD2.F32 R106, -RZ, R106.H1_H1 ;  /* 0x3000006aff6a7230 */ /* 0x000fe40000004100 */
        /* <DEDUP_REMOVED lines=11> */
[C---:B------:R-:W-:Y:S01]  /*6e10*/  FFMA R3, R73.reuse, R74, R3 ;  /* 0x0000004a49037223 */ /* 0x040fe20000000003 */
[----:B------:R-:W-:Y:S01]  /*6e20*/  F2FP.F16.E4M3.UNPACK_B R116, R150.H1 ;  /* 0x00000096ff74723e */ /* 0x000fe200030006ff */
[--C-:B------:R-:W-:Y:S02]  /*6e30*/  HADD2.F32 R113, -RZ, R114.reuse.H0_H0 ;  /* 0x20000072ff717230 */ /* 0x100fe40000004100 */
[C---:B------:R-:W-:Y:S01]  /*6e40*/  FFMA R7, R73.reuse, R76, R7 ;  /* 0x0000004c49077223 */ /* 0x040fe20000000007 */
[C---:B------:R-:W-:Y:S01]  /*6e50*/  FFMA R4, R73.reuse, R77, R4 ;  /* 0x0000004d49047223 */ /* 0x040fe20000000004 */
[----:B------:R-:W-:Y:S01]  /*6e60*/  F2FP.F16.E4M3.UNPACK_B R118, R151 ;  /* 0x00000097ff76723e */ /* 0x000fe200020006ff */
[----:B------:R-:W-:Y:S01]  /*6e70*/  FFMA R5, R73, R78, R5 ;  /* 0x0000004e49057223 */ /* 0x000fe20000000005 */
[----:B------:R-:W-:Y:S01]  /*6e80*/  HADD2.F32 R114, -RZ, R114.H1_H1 ;  /* 0x30000072ff727230 */ /* 0x000fe20000004100 */
[----:B------:R-:W-:Y:S01]  /*6e90*/  F2FP.SATFINITE.E4M3.F32.PACK_AB_MERGE_C R173, R7, R3, RZ ;  /* 0x0000000307ad723e */ /* 0x000fe200048070ff */
[C---:B------:R-:W-:Y:S01]  /*6ea0*/  FMUL R6, R70.reuse, R10 ;  /* 0x0000000a46067220 */ /* 0x040fe20000400000 */
[--C-:B------:R-:W-:Y:S02]  /*6eb0*/  HADD2.F32 R117, -RZ, R118.reuse.H0_H0 ;  /* 0x20000076ff757230 */ /* 0x100fe40000004100 */
[----:B------:R-:W-:Y:S01]  /*6ec0*/  FMUL R11, R70, R11 ;  /* 0x0000000b460b7220 */ /* 0x000fe20000400000 */
[----:B------:R-:W-:Y:S01]  /*6ed0*/  F2FP.SATFINITE.E4M3.F32.PACK_AB_MERGE_C R172, R2, R0, R173 ;  /* 0x0000000002ac723e */ /* 0x000fe200048070ad */
[C---:B------:R-:W-:Y:S01]  /*6ee0*/  FFMA R6, R73.reuse, R79, R6 ;  /* 0x0000004f49067223 */ /* 0x040fe20000000006 */
[----:B------:R-:W-:Y:S02]  /*6ef0*/  HADD2.F32 R118, -RZ, R118.H1_H1 ;  /* 0x30000076ff767230 */ /* 0x000fe40000004100 */
[C---:B------:R-:W-:Y:S01]  /*6f00*/  FFMA R11, R73.reuse, R80, R11 ;  /* 0x00000050490b7223 */ /* 0x040fe2000000000b */
[C---:B------:R-:W-:Y:S01]  /*6f10*/  FFMA R8, R73.reuse, R81, R8 ;  /* 0x0000005149087223 */ /* 0x040fe20000000008 */
[----:B------:R-:W-:Y:S01]  /*6f20*/  F2FP.F16.E4M3.UNPACK_B R120, R151.H1 ;  /* 0x00000097ff78723e */ /* 0x000fe200030006ff */
[----:B------:R-:W-:Y:S01]  /*6f30*/  FFMA R9, R73, R82, R9 ;  /* 0x0000005249097223 */ /* 0x000fe20000000009 */
[C---:B------:R-:W-:Y:S01]  /*6f40*/  FMUL R10, R70.reuse, R14 ;  /* 0x0000000e460a7220 */ /* 0x040fe20000400000 */
[----:B------:R-:W-:Y:S01]  /*6f50*/  F2FP.F16.E4M3.UNPACK_B R122, R152 ;  /* 0x00000098ff7a723e */ /* 0x000fe200020006ff */
[C---:B------:R-:W-:Y:S01]  /*6f60*/  FMUL R15, R70.reuse, R15 ;  /* 0x0000000f460f7220 */ /* 0x040fe20000400000 */
[----:B------:R-:W-:Y:S01]  /*6f70*/  HADD2.F32 R87, -RZ, R88.H0_H0 ;  /* 0x20000058ff577230 */ /* 0x000fe20000004100 */
[----:B------:R-:W-:Y:S01]  /*6f80*/  F2FP.SATFINITE.E4M3.F32.PACK_AB_MERGE_C R174, R11, R6, RZ ;  /* 0x000000060bae723e */ /* 0x000fe200048070ff */
[C---:B------:R-:W-:Y:S01]  /*6f90*/  FFMA R10, R73.reuse, R83, R10 ;  /* 0x00000053490a7223 */ /* 0x040fe2000000000a */
[C---:B------:R-:W-:Y:S01]  /*6fa0*/  FFMA R15, R73.reuse, R84, R15 ;  /* 0x00000054490f7223 */ /* 0x040fe2000000000f */
[C---:B------:R-:W-:Y:S01]  /*6fb0*/  FFMA R12, R73.reuse, R85, R12 ;  /* 0x00000055490c7223 */ /* 0x040fe2000000000c */
[----:B------:R-:W-:Y:S01]  /*6fc0*/  F2FP.F16.E4M3.UNPACK_B R124, R152.H1 ;  /* 0x00000098ff7c723e */ /* 0x000fe200030006ff */
[----:B------:R-:W-:Y:S01]  /*6fd0*/  FFMA R13, R73, R86, R13 ;  /* 0x00000056490d7223 */ /* 0x000fe2000000000d */
[----:B------:R-:W-:Y:S01]  /*6fe0*/  F2FP.SATFINITE.E4M3.F32.PACK_AB_MERGE_C R173, R5, R4, R174 ;  /* 0x0000000405ad723e */ /* 0x000fe200048070ae */
[--C-:B------:R-:W-:Y:S01]  /*6ff0*/  HADD2.F32 R121, -RZ, R122.reuse.H0_H0 ;  /* 0x2000007aff797230 */ /* 0x100fe20000004100 */
[----:B------:R-:W-:Y:S01]  /*7000*/  F2FP.SATFINITE.E4M3.F32.PACK_AB_MERGE_C R174, R15, R10, RZ ;  /* 0x0000000a0fae723e */ /* 0x000fe200048070ff */
[----:B------:R-:W-:Y:S02]  /*7010*/  HADD2.F32 R122, -RZ, R122.H1_H1 ;  /* 0x3000007aff7a7230 */ /* 0x000fe40000004100 */
[C---:B------:R-:W-:Y:S01]  /*7020*/  FMUL R14, R70.reuse, R18 ;  /* 0x00000012460e7220 */ /* 0x040fe20000400000 */
[----:B------:R-:W-:Y:S01]  /*7030*/  HADD2.F32 R88, -RZ, R88.H1_H1 ;  /* 0x30000058ff587230 */ /* 0x000fe20000004100 */
[----:B------:R-:W-:Y:S01]  /*7040*/  F2FP.SATFINITE.E4M3.F32.PACK_AB_MERGE_C R174, R9, R8, R174 ;  /* 0x0000000809ae723e */ /* 0x000fe200048070ae */
[C---:B------:R-:W-:Y:S01]  /*7050*/  FMUL R19, R70.reuse, R19 ;  /* 0x0000001346137220 */ /* 0x040fe20000400000 */
[--C-:B------:R-:W-:Y:S02]  /*7060*/  HADD2.F32 R91, -RZ, R92.reuse.H0_H0 ;  /* 0x2000005cff5b7230 */ /* 0x100fe40000004100 */
[C---:B------:R-:W-:Y:S01]  /*7070*/  FFMA R14, R73.reuse, R87, R14 ;  /* 0x00000057490e7223 */ /* 0x040fe2000000000e */
[----:B------:R-:W-:Y:S02]  /*7080*/  HADD2.F32 R92, -RZ, R92.H1_H1 ;  /* 0x3000005cff5c7230 */ /* 0x000fe40000004100 */
[C---:B------:R-:W-:Y:S01]  /*7090*/  FFMA R19, R73.reuse, R88, R19 ;  /* 0x0000005849137223 */ /* 0x040fe20000000013 */
[C---:B------:R-:W-:Y:S01]  /*70a0*/  FFMA R16, R73.reuse, R89, R16 ;  /* 0x0000005949107223 */ /* 0x040fe20000000010 */
        /* <DEDUP_REMOVED lines=17> */
[----:B------:R1:W-:Y:S01]  /*71c0*/  STS.128 [R137+UR44+0x4200], R172 ;  /* 0x004200ac89007988 */ /* 0x0003e20008000c2c */
[----:B------:R-:W-:Y:S01]  /*71d0*/  F2FP.SATFINITE.E4M3.F32.PACK_AB_MERGE_C R180, R17, R16, R180 ;  /* 0x0000001011b4723e */ /* 0x000fe200048070b4 */
[C---:B------:R-:W-:Y:S01]  /*71e0*/  FFMA R22, R73.reuse, R95, R22 ;  /* 0x0000005f49167223 */ /* 0x040fe20000000016 */
[C---:B------:R-:W-:Y:S01]  /*71f0*/  FMUL R27, R70.reuse, R27 ;  /* 0x0000001b461b7220 */ /* 0x040fe20000400000 */
[--C-:B------:R-:W-:Y:S02]  /*7200*/  HADD2.F32 R99, -RZ, R100.reuse.H0_H0 ;  /* 0x20000064ff637230 */ /* 0x100fe40000004100 */
[C---:B------:R-:W-:Y:S01]  /*7210*/  FMUL R26, R70.reuse, R30 ;  /* 0x0000001e461a7220 */ /* 0x040fe20000400000 */
[----:B------:R-:W-:Y:S02]  /*7220*/  HADD2.F32 R100, -RZ, R100.H1_H1 ;  /* 0x30000064ff647230 */ /* 0x000fe40000004100 */
[C---:B------:R-:W-:Y:S01]  /*7230*/  FFMA R27, R73.reuse, R96, R27 ;  /* 0x00000060491b7223 */ /* 0x040fe2000000001b */
[C---:B------:R-:W-:Y:S01]  /*7240*/  FFMA R24, R73.reuse, R97, R24 ;  /* 0x0000006149187223 */ /* 0x040fe20000000018 */
[C---:B------:R-:W-:Y:S01]  /*7250*/  FFMA R25, R73.reuse, R98, R25 ;  /* 0x0000006249197223 */ /* 0x040fe20000000019 */
[----:B------:R-:W-:Y:S01]  /*7260*/  F2FP.F16.E4M3.UNPACK_B R130, R154 ;  /* 0x0000009aff82723e */ /* 0x000fe200020006ff */
[----:B------:R-:W-:Y:S01]  /*7270*/  FFMA R26, R73, R99, R26 ;  /* 0x00000063491a7223 */ /* 0x000fe2000000001a */
[----:B------:R-:W-:Y:S01]  /*7280*/  F2FP.SATFINITE.E4M3.F32.PACK_AB_MERGE_C R181, R27, R22, RZ ;  /* 0x000000161bb5723e */ /* 0x000fe200048070ff */
[C---:B------:R-:W-:Y:S01]  /*7290*/  FMUL R31, R70.reuse, R31 ;  /* 0x0000001f461f7220 */ /* 0x040fe20000400000 */
[--C-:B------:R-:W-:Y:S02]  /*72a0*/  HADD2.F32 R103, -RZ, R104.reuse.H0_H0 ;  /* 0x20000068ff677230 */ /* 0x100fe40000004100 */
[C---:B------:R-:W-:Y:S01]  /*72b0*/  FMUL R30, R70.reuse, R34 ;  /* 0x00000022461e7220 */ /* 0x040fe20000400000 */
[----:B------:R-:W-:Y:S01]  /*72c0*/  HADD2.F32 R104, -RZ, R104.H1_H1 ;  /* 0x30000068ff687230 */ /* 0x000fe20000004100 */
[----:B------:R-:W-:Y:S01]  /*72d0*/  F2FP.SATFINITE.E4M3.F32.PACK_AB_MERGE_C R181, R21, R20, R181 ;  /* 0x0000001415b5723e */ /* 0x000fe200048070b5 */
[C---:B------:R-:W-:Y:S01]  /*72e0*/  FFMA R31, R73.reuse, R100, R31 ;  /* 0x00000064491f7223 */ /* 0x040fe2000000001f */
[C---:B------:R-:W-:Y:S01]  /*72f0*/  FFMA R28, R73.reuse, R101, R28 ;  /* 0x00000065491c7223 */ /* 0x040fe2000000001c */
[C---:B------:R-:W-:Y:S01]  /*7300*/  FFMA R29, R73.reuse, R102, R29 ;  /* 0x00000066491d7223 */ /* 0x040fe2000000001d */
[----:B------:R-:W-:Y:S01]  /*7310*/  F2FP.F16.E4M3.UNPACK_B R132, R154.H1 ;  /* 0x0000009aff84723e */ /* 0x000fe200030006ff */
[----:B------:R-:W-:Y:S01]  /*7320*/  FFMA R30, R73, R103, R30 ;  /* 0x00000067491e7223 */ /* 0x000fe2000000001e */
[----:B------:R-:W-:Y:S01]  /*7330*/  F2FP.SATFINITE.E4M3.F32.PACK_AB_MERGE_C R182, R31, R26, RZ ;  /* 0x0000001a1fb6723e */ /* 0x000fe200048070ff */
[----:B------:R-:W-:Y:S02]  /*7340*/  HADD2.F32 R129, -RZ, R130.H0_H0 ;  /* 0x20000082ff817230 */ /* 0x000fe40000004100 */
[C---:B------:R-:W-:Y:S01]  /*7350*/  FMUL R35, R70.reuse, R35 ;  /* 0x0000002346237220 */ /* 0x040fe20000400000 */
[----:B------:R-:W-:Y:S01]  /*7360*/  HADD2.F32 R107, -RZ, R108.H0_H0 ;  /* 0x2000006cff6b7230 */ /* 0x000fe20000004100 */
[----:B------:R-:W-:Y:S01]  /*7370*/  F2FP.SATFINITE.E4M3.F32.PACK_AB_MERGE_C R182, R25, R24, R182 ;  /* 0x0000001819b6723e */ /* 0x000fe200048070b6 */
[----:B------:R-:W-:Y:S02]  /*7380*/  HADD2.F32 R130, -RZ, R130.H1_H1 ;  /* 0x30000082ff827230 */ /* 0x000fe40000004100 */
[C---:B------:R-:W-:Y:S01]  /*7390*/  FFMA R35, R73.reuse, R104, R35 ;  /* 0x0000006849237223 */ /* 0x040fe20000000023 */
[C---:B------:R-:W-:Y:S01]  /*73a0*/  FFMA R32, R73.reuse, R105, R32 ;  /* 0x0000006949207223 */ /* 0x040fe20000000020 */
[----:B------:R-:W-:Y:S01]  /*73b0*/  FFMA R33, R73, R106, R33 ;  /* 0x0000006a49217223 */ /* 0x000fe20000000021 */
[----:B------:R-:W-:Y:S02]  /*73c0*/  HADD2.F32 R108, -RZ, R108.H1_H1 ;  /* 0x3000006cff6c7230 */ /* 0x000fe40000004100 */
        /* <DEDUP_REMOVED lines=16> */
[----:B------:R1:W-:Y:S01]  /*74d0*/  STS.128 [R179+0x4010], R180 ;  /* 0x004010b4b3007388 */ /* 0x0003e20000000c00 */
[----:B------:R-:W-:Y:S01]  /*74e0*/  F2FP.SATFINITE.E4M3.F32.PACK_AB_MERGE_C R188, R33, R32, R188 ;  /* 0x0000002021bc723e */ /* 0x000fe200048070bc */
[C---:B------:R-:W-:Y:S01]  /*74f0*/  FFMA R38, R73.reuse, R111, R38 ;  /* 0x0000006f49267223 */ /* 0x040fe20000000026 */
[C---:B------:R-:W-:Y:S01]  /*7500*/  FMUL R43, R70.reuse, R43 ;  /* 0x0000002b462b7220 */ /* 0x040fe20000400000 */
[--C-:B------:R-:W-:Y:S02]  /*7510*/  HADD2.F32 R115, -RZ, R116.reuse.H0_H0 ;  /* 0x20000074ff737230 */ /* 0x100fe40000004100 */
[----:B------:R-:W-:Y:S01]  /*7520*/  FMUL R42, R70, R46 ;  /* 0x0000002e462a7220 */ /* 0x000fe20000400000 */
[----:B------:R-:W-:Y:S02]  /*7530*/  HADD2.F32 R116, -RZ, R116.H1_H1 ;  /* 0x30000074ff747230 */ /* 0x000fe40000004100 */
[C---:B------:R-:W-:Y:S01]  /*7540*/  FFMA R43, R73.reuse, R112, R43 ;  /* 0x00000070492b7223 */ /* 0x040fe2000000002b */
[C---:B------:R-:W-:Y:S01]  /*7550*/  FFMA R40, R73.reuse, R113, R40 ;  /* 0x0000007149287223 */ /* 0x040fe20000000028 */
[C---:B------:R-:W-:Y:S01]  /*7560*/  FFMA R41, R73.reuse, R114, R41 ;  /* 0x0000007249297223 */ /* 0x040fe20000000029 */
[----:B------:R-:W-:Y:S01]  /*7570*/  ISETP.NE.AND P0, PT, R178, RZ, PT ;  /* 0x000000ffb200720c */ /* 0x000fe20003f05270 */
        /* <DEDUP_REMOVED lines=10> */
[C---:B------:R-:W-:Y:S01]  /*7620*/  FMUL R51, R70.reuse, R51 ;  /* 0x0000003346337220 */ /* 0x040fe20000400000 */
[--C-:B------:R-:W-:Y:S02]  /*7630*/  HADD2.F32 R123, -RZ, R124.reuse.H0_H0 ;  /* 0x2000007cff7b7230 */ /* 0x100fe40000004100 */
[C---:B------:R-:W-:Y:S01]  /*7640*/  FFMA R46, R73.reuse, R119, R46 ;  /* 0x00000077492e7223 */ /* 0x040fe2000000002e */
[----:B------:R-:W-:Y:S02]  /*7650*/  HADD2.F32 R124, -RZ, R124.H1_H1 ;  /* 0x3000007cff7c7230 */ /* 0x000fe40000004100 */
[C---:B------:R-:W-:Y:S01]  /*7660*/  FMUL R50, R70.reuse, R54 ;  /* 0x0000003646327220 */ /* 0x040fe20000400000 */
[C---:B------:R-:W-:Y:S01]  /*7670*/  FFMA R51, R73.reuse, R120, R51 ;  /* 0x0000007849337223 */ /* 0x040fe20000000033 */
[C---:B------:R-:W-:Y:S01]  /*7680*/  FMUL R55, R70.reuse, R55 ;  /* 0x0000003746377220 */ /* 0x040fe20000400000 */
[C---:B------:R-:W-:Y:S01]  /*7690*/  FFMA R48, R73.reuse, R121, R48 ;  /* 0x0000007949307223 */ /* 0x040fe20000000030 */
[C---:B------:R-:W-:Y:S01]  /*76a0*/  FFMA R49, R73.reuse, R122, R49 ;  /* 0x0000007a49317223 */ /* 0x040fe20000000031 */
        /* <DEDUP_REMOVED lines=20> */
[----:B------:R-:W-:Y:S01]  /*77f0*/  FFMA R63, R73, R132, R63 ;  /* 0x00000084493f7223 */ /* 0x000fe2000000003f */
[----:B------:R-:W-:Y:S01]  /*7800*/  FMUL R67, R70, R67 ;  /* 0x0000004346437220 */ /* 0x000fe20000400000 */
[----:B------:R-:W-:Y:S01]  /*7810*/  F2FP.SATFINITE.E4M3.F32.PACK_AB_MERGE_C R190, R47, R42, RZ ;  /* 0x0000002a2fbe723e */ /* 0x000fe200048070ff */
[----:B------:R-:W-:Y:S01]  /*7820*/  FFMA R60, R73, R133, R60 ;  /* 0x00000085493c7223 */ /* 0x000fe2000000003c */
[----:B------:R-:W-:Y:S01]  /*7830*/  F2FP.SATFINITE.E4M3.F32.PACK_AB_MERGE_C R191, R51, R46, RZ ;  /* 0x0000002e33bf723e */ /* 0x000fe200048070ff */
[C---:B------:R-:W-:Y:S01]  /*7840*/  FFMA R61, R73.reuse, R134, R61 ;  /* 0x00000086493d7223 */ /* 0x040fe2000000003d */
[C---:B------:R-:W-:Y:S01]  /*7850*/  FFMA R62, R73.reuse, R135, R62 ;  /* 0x00000087493e7223 */ /* 0x040fe2000000003e */
[----:B------:R-:W-:Y:S01]  /*7860*/  FFMA R67, R73, R136, R67 ;  /* 0x0000008849437223 */ /* 0x000fe20000000043 */
[----:B------:R-:W-:Y:S02]  /*7870*/  F2FP.SATFINITE.E4M3.F32.PACK_AB_MERGE_C R190, R41, R40, R190 ;  /* 0x0000002829be723e */ /* 0x000fe400048070be */
[----:B------:R-:W-:Y:S02]  /*7880*/  F2FP.SATFINITE.E4M3.F32.PACK_AB_MERGE_C R191, R45, R44, R191 ;  /* 0x0000002c2dbf723e */ /* 0x000fe400048070bf */
[----:B------:R-:W-:Y:S02]  /*7890*/  F2FP.SATFINITE.E4M3.F32.PACK_AB_MERGE_C R192, R55, R50, RZ ;  /* 0x0000003237c0723e */ /* 0x000fe400048070ff */
[----:B------:R-:W-:Y:S01]  /*78a0*/  F2FP.SATFINITE.E4M3.F32.PACK_AB_MERGE_C R193, R59, R54, RZ ;  /* 0x000000363bc1723e */ /* 0x000fe200048070ff */
[----:B------:R1:W-:Y:S01]  /*78b0*/  STS.128 [R185+0x4020], R188 ;  /* 0x004020bcb9007388 */ /* 0x0003e20000000c00 */
[----:B------:R-:W-:Y:S02]  /*78c0*/  F2FP.SATFINITE.E4M3.F32.PACK_AB_MERGE_C R194, R63, R58, RZ ;  /* 0x0000003a3fc2723e */ /* 0x000fe400048070ff */
[----:B------:R-:W-:Y:S02]  /*78d0*/  F2FP.SATFINITE.E4M3.F32.PACK_AB_MERGE_C R195, R67, R62, RZ ;  /* 0x0000003e43c3723e */ /* 0x000fe400048070ff */
[----:B------:R-:W-:Y:S02]  /*78e0*/  F2FP.SATFINITE.E4M3.F32.PACK_AB_MERGE_C R192, R49, R48, R192 ;  /* 0x0000003031c0723e */ /* 0x000fe400048070c0 */
[----:B------:R-:W-:Y:S02]  /*78f0*/  F2FP.SATFINITE.E4M3.F32.PACK_AB_MERGE_C R193, R53, R52, R193 ;  /* 0x0000003435c1723e */ /* 0x000fe400048070c1 */
[----:B------:R-:W-:Y:S02]  /*7900*/  F2FP.SATFINITE.E4M3.F32.PACK_AB_MERGE_C R194, R57, R56, R194 ;  /* 0x0000003839c2723e */ /* 0x000fe400048070c2 */
[----:B------:R-:W-:Y:S02]  /*7910*/  F2FP.SATFINITE.E4M3.F32.PACK_AB_MERGE_C R195, R61, R60, R195 ;  /* 0x0000003c3dc3723e */ /* 0x000fe400048070c3 */
[----:B------:R-:W-:Y:S02]  /*7920*/  LEA R197, R166, UR44, 0x3 ;  /* 0x0000002ca6c57c11 */ /* 0x000fe4000f8e18ff */
[----:B------:R-:W-:Y:S01]  /*7930*/  @P6 SHF.L.U32 R202, R165, 0x1f, RZ ;  /* 0x0000001fa5ca6819 */ /* 0x000fe200000006ff */
[----:B------:R1:W-:Y:S01]  /*7940*/  STS.128 [R184+0x4010], R192 ;  /* 0x004010c0b8007388 */ /* 0x0003e20000000c00 */
[----:B------:R-:W-:Y:S01]  /*7950*/  @!PT LDS RZ, [RZ] ;  /* 0x00000000fffff984 */ /* 0x000fe20000000800 */
[----:B------:R-:W-:Y:S01]  /*7960*/  @!PT LDS RZ, [RZ] ;  /* 0x00000000fffff984 */ /* 0x000fe20000000800 */
[----:B------:R-:W-:Y:S01]  /*7970*/  @!PT LDS RZ, [RZ] ;  /* 0x00000000fffff984 */ /* 0x000fe20000000800 */
[----:B------:R-:W-:Y:S01]  /*7980*/  @!PT LDS RZ, [RZ] ;  /* 0x00000000fffff984 */ /* 0x000fe20000000800 */
[----:B------:R2:W-:Y:S07]  /*7990*/  MEMBAR.ALL.CTA ;  /* 0x0000000000007992 */ /* 0x0005ee0000008000 */
[----:B--2---:R-:W2:Y:S02]  /*79a0*/  FENCE.VIEW.ASYNC.S ;  /* 0x00000000000073c6 */ /* 0x004ea40000000000 */
[----:B--2---:R-:W-:Y:S06]  /*79b0*/  BAR.SYNC.DEFER_BLOCKING 0x1, 0x80 ;  /* 0x0042000000007b1d */ /* 0x004fec0000010000 */
[----:B------:R-:W-:Y:S05]  /*79c0*/  @P0 BRA `(.L_x_118) ;  /* 0x0000000000280947 */ /* 0x000fea0003800000 */
[----:B------:R-:W2:Y:S01]  /*79d0*/  LDCU.64 UR6, c[0x0][0x348] ;  /* 0x00006900ff0677ac */ /* 0x000ea20008000a00 */
[----:B------:R-:W-:Y:S01]  /*79e0*/  UIADD3 UR4, UPT, UPT, UR44, 0x4200, URZ ;  /* 0x000042002c047890 */ /* 0x000fe2000fffe0ff */
[----:B------:R-:W-:Y:S05]  /*79f0*/  UMOV UR51, UR36 ;  /* 0x0000002400337c82 */ /* 0x000fea0008000000 */
[----:B------:R-:W-:Y:S04]  /*7a00*/  MOV R177, UR4 ;  /* 0x0000000400b17c02 */ /* 0x000fe80008000f00 */
[----:B------:R-:W-:Y:S01]  /*7a10*/  R2UR UR48, R177 ;  /* 0x00000000b13072ca */ /* 0x000fe200000e0000 */
[----:B--2---:R-:W-:Y:S04]  /*7a20*/  UIADD3 UR4, UP0, UPT, UR6, 0x680, URZ ;  /* 0x0000068006047890 */ /* 0x004fe8000ff1e0ff */
[----:B------:R-:W-:Y:S09]  /*7a30*/  UIADD3.X UR5, UPT, UPT, URZ, UR7, URZ, UP0, !UPT ;  /* 0x00000007ff057290 */ /* 0x000ff200087fe4ff */
[----:B------:R2:W-:Y:S01]  /*7a40*/  UTMASTG.3D [UR48], [UR4] ;  /* 0x00000030040073b5 */ /* 0x0005e20008010000 */
[----:B------:R0:W-:Y:S01]  /*7a50*/  UTMACMDFLUSH ;  /* 0x00000000000079b7 */ /* 0x0001e20000000000 */
[----:B--2---:R-:W-:Y:S04]  /*7a60*/  DEPBAR.LE SB0, 0x1 ;  /* 0x000080400000791a */ /* 0x004fe80000000000 */
.L_x_118:
[----:B------:R-:W-:Y:S05]  /*7a70*/  BSYNC.RECONVERGENT B0 ;  /* 0x0000000000007941 */ /* 0x000fea0003800200 */
.L_x_117:
[----:B------:R-:W-:Y:S06]  /*7a80*/  BAR.SYNC.DEFER_BLOCKING 0x1, 0x80 ;  /* 0x0042000000007b1d */ /* 0x000fec0000010000 */
[----:B------:R-:W2:Y:S01]  /*7a90*/  @P6 SYNCS.PHASECHK.TRANS64.TRYWAIT P0, [R197+URZ+0x80], R202 ;  /* 0x000080cac50065a7 */ /* 0x000ea200080011ff */
[----:B------:R-:W-:Y:S01]  /*7aa0*/  BSSY B1, `(.L_x_119) ;  /* 0x0000023000017945 */ /* 0x000fe20003800000 */
[----:B--2---:R-:W-:Y:S03]  /*7ab0*/  @P6 SEL R186, RZ, 0x1, !P0 ;  /* 0x00000001ffba6807 */ /* 0x004fe60004000000 */
[----:B------:R-:W-:Y:S05]  /*7ac0*/  @!P6 BRA `(.L_x_120) ;  /* 0x000000000080e947 */ /* 0x000fea0003800000 */
[----:B------:R-:W-:Y:S01]  /*7ad0*/  ISETP.NE.AND P1, PT, R187, RZ, PT ;  /* 0x000000ffbb00720c */ /* 0x000fe20003f25270 */
[----:B------:R-:W2:Y:S01]  /*7ae0*/  S2R R0, SR_CgaCtaId ;  /* 0x0000000000007919 */ /* 0x000ea20000008800 */
[----:B------:R-:W-:Y:S01]  /*7af0*/  ISETP.NE.AND P0, PT, R186, RZ, PT ;  /* 0x000000ffba00720c */ /* 0x000fe20003f05270 */
[----:B------:R-:W-:Y:S10]  /*7b00*/  BSSY B0, `(.L_x_121) ;  /* 0x0000009000007945 */ /* 0x000ff40003800000 */
[----:B------:R-:W-:Y:S04]  /*7b10*/  @P1 IMAD R3, R166, 0x2000, R171 ;  /* 0x00002000a6031824 */ /* 0x000fe800078e02ab */
[C---:B------:R-:W-:Y:S01]  /*7b20*/  @P1 IMAD.IADD R5, R3.reuse, 0x1, R196 ;  /* 0x0000000103051824 */ /* 0x040fe200078e02c4 */
[----:B------:R-:W-:Y:S03]  /*7b30*/  @P1 IADD3 R200, PT, PT, R3, R200, RZ ;  /* 0x000000c803c81210 */ /* 0x000fe60007ffe0ff */
[----:B------:R-:W-:Y:S01]  /*7b40*/  @P1 IMAD.IADD R198, R198, 0x1, R5 ;  /* 0x00000001c6c61824 */ /* 0x000fe200078e0205 */
[----:B------:R-:W-:Y:S06]  /*7b50*/  @P0 BRA `(.L_x_122) ;  /* 0x00000000000c0947 */ /* 0x000fec0003800000 */
[----:B------:R-:W-:Y:S04]  /*7b60*/  SHF.L.U32 R2, R165, 0x1f, RZ ;  /* 0x0000001fa5027819 */ /* 0x000fe800000006ff */
[----:B------:R-:W3:Y:S02]  /*7b70*/  SYNCS.PHASECHK.TRANS64.TRYWAIT P0, [R197+URZ+0x80], R2 ;  /* 0x00008002c50075a7 */ /* 0x000ee400080011ff */
[----:B---3--:R-:W-:Y:S05]  /*7b80*/  @!P0 BRA `(.L_x_123) ;  /* 0x0000002000688947 */ /* 0x008fea0003800000 */
.L_x_122:
[----:B------:R-:W-:Y:S05]  /*7b90*/  BSYNC B0 ;  /* 0x0000000000007941 */ /* 0x000fea0003800000 */
.L_x_121:
[----:B------:R-:W-:Y:S01]  /*7ba0*/  ISETP.NE.AND P0, PT, R187, RZ, PT ;  /* 0x000000ffbb00720c */ /* 0x000fe20003f05270 */
[----:B---3--:R-:W-:Y:S02]  /*7bb0*/  VIADD R197, R197, 0x90 ;  /* 0x00000090c5c57836 */ /* 0x008fe40000000000 */
[----:B------:R-:W-:Y:S03]  /*7bc0*/  VIADD R166, R166, 0x1 ;  /* 0x00000001a6a67836 */ /* 0x000fe60000000000 */
[----:B--2---:R-:W-:Y:S07]  /*7bd0*/  PRMT R0, R0, 0x654, R197 ;  /* 0x0000065400007816 */ /* 0x004fee00000000c5 */
[----:B------:R2:W3:Y:S04]  /*7be0*/  @P0 LDS.128 R140, [R3] ;  /* 0x00000000038c0984 */ /* 0x0004e80000000c00 */
[----:B------:R2:W4:Y:S04]  /*7bf0*/  @P0 LDS.128 R144, [R5+0x10] ;  /* 0x0000100005900984 */ /* 0x0005280000000c00 */
        /* <DEDUP_REMOVED lines=12> */
[----:B--234-:R-:W-:Y:S02]  /*7cc0*/  LOP3.LUT R165, R165, R0, RZ, 0x3c, !PT ;  /* 0x00000000a5a57212 */ /* 0x01cfe400078e3cff */
.L_x_120:
[----:B------:R-:W-:Y:S05]  /*7cd0*/  BSYNC B1 ;  /* 0x0000000000017941 */ /* 0x000fea0003800000 */
.L_x_119:
[----:B------:R-:W-:Y:S05]  /*7ce0*/  VIADD R0, R71, 0x40 ;  /* 0x0000004047007836 */ /* 0x000fea0000000000 */
[----:B------:R-:W-:Y:S04]  /*7cf0*/  SHF.R.U32.HI R0, RZ, 0x15, R0 ;  /* 0x00000015ff007819 */ /* 0x000fe80000011600 */
[----:B------:R-:W-:Y:S11]  /*7d00*/  LOP3.LUT P0, RZ, R0, 0x3, R159, 0x48, !PT ;  /* 0x0000000300ff7812 */ /* 0x000ff6000780489f */
[----:B------:R-:W-:Y:S02]  /*7d10*/  @!UPT UIADD3 URZ, UPT, UPT, URZ, URZ, URZ ;  /* 0x000000fffffff290 */ /* 0x000fe4000fffe0ff */
        /* <DEDUP_REMOVED lines=8> */
[----:B------:R-:W5:Y:S01]  /*7da0*/  LDCU.64 UR4, c[0x4][0x10] ;  /* 0x01000200ff0477ac */ /* 0x000f620008000a00 */
[----:B--2---:R-:W-:Y:S01]  /*7db0*/  MOV R5, UR9 ;  /* 0x0000000900057c02 */ /* 0x004fe20008000f00 */
[----:B------:R-:W-:Y:S01]  /*7dc0*/  IMAD.U32 R4, RZ, RZ, UR8 ;  /* 0x00000008ff047e24 */ /* 0x000fe2000f8e00ff */
[----:B---3--:R-:W-:Y:S01]  /*7dd0*/  MOV R7, UR7 ;  /* 0x0000000700077c02 */ /* 0x008fe20008000f00 */
[----:B------:R-:W-:Y:S01]  /*7de0*/  IMAD.U32 R6, RZ, RZ, UR6 ;  /* 0x00000006ff067e24 */ /* 0x000fe2000f8e00ff */
[----:B-----5:R-:W-:Y:S01]  /*7df0*/  MOV R11, UR5 ;  /* 0x00000005000b7c02 */ /* 0x020fe20008000f00 */
[----:B------:R-:W-:Y:S02]  /*7e00*/  IMAD.U32 R10, RZ, RZ, UR4 ;  /* 0x00000004ff0a7e24 */ /* 0x000fe4000f8e00ff */
[----:B------:R-:W-:Y:S07]  /*7e10*/  LEPC R20, `(.L_x_124) ;  /* 0x000000001014794e */ /* 0x000fee0000000000 */
[----:B-1--4-:R-:W-:Y:S05]  /*7e20*/  CALL.ABS.NOINC R2 ;  /* 0x0000000002007343 */ /* 0x012fea0003c00000 */
.L_x_124:
[----:B------:R-:W-:Y:S01]  /*7e30*/  ISETP.NE.AND P0, PT, R178, RZ, PT ;  /* 0x000000ffb200720c */ /* 0x000fe20003f05270 */
[----:B------:R-:W-:Y:S05]  /*7e40*/  WARPSYNC.ALL ;  /* 0x0000000000007948 */ /* 0x000fea0003800000 */
[----:B------:R-:W-:Y:S01]  /*7e50*/  R2UR UR4, R71 ;  /* 0x00000000470472ca */ /* 0x000fe200000e0000 */
[----:B------:R-:W-:Y:S01]  /*7e60*/  BSSY.RECONVERGENT B0, `(.L_x_125) ;  /* 0x000011d000007945 */ /* 0x000fe20003800200 */
[----:B------:R-:W-:Y:S02]  /*7e70*/  F2FP.F16.E4M3.UNPACK_B R11, R141 ;  /* 0x0000008dff0b723e */ /* 0x000fe400020006ff */
[----:B------:R-:W-:Y:S02]  /*7e80*/  F2FP.F16.E4M3.UNPACK_B R10, R142 ;  /* 0x0000008eff0a723e */ /* 0x000fe400020006ff */
[----:B------:R-:W-:Y:S01]  /*7e90*/  F2FP.F16.E4M3.UNPACK_B R9, R143 ;  /* 0x0000008fff09723e */ /* 0x000fe200020006ff */
[--C-:B------:R-:W-:Y:S01]  /*7ea0*/  HADD2.F32 R74, -RZ, R11.reuse.H0_H0 ;  /* 0x2000000bff4a7230 */ /* 0x100fe20000004100 */
[----:B------:R-:W-:Y:S01]  /*7eb0*/  F2FP.F16.E4M3.UNPACK_B R8, R144 ;  /* 0x00000090ff08723e */ /* 0x000fe200020006ff */
[----:B------:R-:W-:Y:S01]  /*7ec0*/  HADD2.F32 R76, -RZ, R11.H1_H1 ;  /* 0x3000000bff4c7230 */ /* 0x000fe20000004100 */
[----:B------:R-:W-:Y:S01]  /*7ed0*/  F2FP.F16.E4M3.UNPACK_B R7, R145 ;  /* 0x00000091ff07723e */ /* 0x000fe200020006ff */
[--C-:B------:R-:W-:Y:S01]  /*7ee0*/  HADD2.F32 R77, -RZ, R10.reuse.H0_H0 ;  /* 0x2000000aff4d7230 */ /* 0x100fe20000004100 */
[----:B------:R-:W-:Y:S01]  /*7ef0*/  F2FP.F16.E4M3.UNPACK_B R6, R146 ;  /* 0x00000092ff06723e */ /* 0x000fe200020006ff */
[----:B------:R-:W-:Y:S01]  /*7f00*/  HADD2.F32 R80, -RZ, R10.H1_H1 ;  /* 0x3000000aff507230 */ /* 0x000fe20000004100 */
[----:B------:R-:W-:Y:S01]  /*7f10*/  F2FP.F16.E4M3.UNPACK_B R5, R147 ;  /* 0x00000093ff05723e */ /* 0x000fe200020006ff */
[--C-:B------:R-:W-:Y:S01]  /*7f20*/  HADD2.F32 R81, -RZ, R9.reuse.H0_H0 ;  /* 0x20000009ff517230 */ /* 0x100fe20000004100 */
[----:B-1----:R-:W-:Y:S01]  /*7f30*/  F2FP.F16.E4M3.UNPACK_B R4, R148 ;  /* 0x00000094ff04723e */ /* 0x002fe200020006ff */
[----:B------:R-:W-:Y:S01]  /*7f40*/  HADD2.F32 R83, -RZ, R9.H1_H1 ;  /* 0x30000009ff537230 */ /* 0x000fe20000004100 */
[-C--:B------:R-:W-:Y:S01]  /*7f50*/  F2FP.F16.E4M3.UNPACK_B R2, R140.reuse ;  /* 0x0000008cff02723e */ /* 0x080fe200020006ff */
[--C-:B------:R-:W-:Y:S01]  /*7f60*/  HADD2.F32 R86, -RZ, R8.reuse.H0_H0 ;  /* 0x20000008ff567230 */ /* 0x100fe20000004100 */
[----:B------:R-:W-:Y:S01]  /*7f70*/  F2FP.F16.E4M3.UNPACK_B R140, R140.H1 ;  /* 0x0000008cff8c723e */ /* 0x000fe200030006ff */
[----:B------:R-:W-:Y:S01]  /*7f80*/  HADD2.F32 R87, -RZ, R8.H1_H1 ;  /* 0x30000008ff577230 */ /* 0x000fe20000004100 */
[----:B------:R-:W-:Y:S01]  /*7f90*/  F2FP.F16.E4M3.UNPACK_B R141, R141.H1 ;  /* 0x0000008dff8d723e */ /* 0x000fe200030006ff */
[--C-:B------:R-:W-:Y:S01]  /*7fa0*/  HADD2.F32 R90, -RZ, R7.reuse.H0_H0 ;  /* 0x20000007ff5a7230 */ /* 0x100fe20000004100 */
[----:B------:R-:W-:Y:S01]  /*7fb0*/  F2FP.F16.E4M3.UNPACK_B R142, R142.H1 ;  /* 0x0000008eff8e723e */ /* 0x000fe200030006ff */
[----:B------:R-:W-:Y:S01]  /*7fc0*/  HADD2.F32 R91, -RZ, R7.H1_H1 ;  /* 0x30000007ff5b7230 */ /* 0x000fe20000004100 */
[----:B------:R-:W-:Y:S01]  /*7fd0*/  F2FP.F16.E4M3.UNPACK_B R143, R143.H1 ;  /* 0x0000008fff8f723e */ /* 0x000fe200030006ff */
[--C-:B------:R-:W-:Y:S01]  /*7fe0*/  HADD2.F32 R94, -RZ, R6.reuse.H0_H0 ;  /* 0x20000006ff5e7230 */ /* 0x100fe20000004100 */
[----:B------:R-:W-:Y:S01]  /*7ff0*/  IADD3 R161, PT, PT, R161, 0xf0, RZ ;  /* 0x000000f0a1a17810 */ /* 0x000fe20007ffe0ff */
[----:B------:R-:W-:Y:S01]  /*8000*/  HADD2.F32 R95, -RZ, R6.H1_H1 ;  /* 0x30000006ff5f7230 */ /* 0x000fe20000004100 */
[----:B------:R-:W-:Y:S01]  /*8010*/  F2FP.F16.E4M3.UNPACK_B R107, R149 ;  /* 0x00000095ff6b723e */ /* 0x000fe200020006ff */
[--C-:B------:R-:W-:Y:S01]  /*8020*/  HADD2.F32 R98, -RZ, R5.reuse.H0_H0 ;  /* 0x20000005ff627230 */ /* 0x100fe20000004100 */
[----:B------:R-:W-:Y:S01]  /*8030*/  LOP3.LUT R161, R161, 0xfefffff8, RZ, 0xc0, !PT ;  /* 0xfefffff8a1a17812 */ /* 0x000fe200078ec0ff */
[----:B------:R-:W-:Y:S01]  /*8040*/  HADD2.F32 R99, -RZ, R5.H1_H1 ;  /* 0x30000005ff637230 */ /* 0x000fe20000004100 */
[----:B------:R-:W-:Y:S01]  /*8050*/  F2FP.F16.E4M3.UNPACK_B R111, R150 ;  /* 0x00000096ff6f723e */ /* 0x000fe200020006ff */
[--C-:B------:R-:W-:Y:S01]  /*8060*/  HADD2.F32 R102, -RZ, R4.reuse.H0_H0 ;  /* 0x20000004ff667230 */ /* 0x100fe20000004100 */
[----:B------:R-:W-:Y:S01]  /*8070*/  F2FP.F16.E4M3.UNPACK_B R115, R151 ;  /* 0x00000097ff73723e */ /* 0x000fe200020006ff */
[----:B------:R-:W-:Y:S01]  /*8080*/  HADD2.F32 R103, -RZ, R4.H1_H1 ;  /* 0x30000004ff677230 */ /* 0x000fe20000004100 */
[----:B------:R-:W-:Y:S01]  /*8090*/  F2FP.F16.E4M3.UNPACK_B R119, R152 ;  /* 0x00000098ff77723e */ /* 0x000fe200020006ff */
[----:B------:R-:W1:Y:S01]  /*80a0*/  LDTM.x64 R4, tmem[UR4+0x40] ;  /* 0x00004004000479ee */ /* 0x000e620008340000 */
[--C-:B------:R-:W-:Y:S01]  /*80b0*/  HADD2.F32 R0, -RZ, R2.reuse.H0_H0 ;  /* 0x20000002ff007230 */ /* 0x100fe20000004100 */
[----:B------:R-:W-:Y:S01]  /*80c0*/  NOP ;  /* 0x0000000000007918 */ /* 0x000fe20000000000 */
[----:B-1----:R1:W-:Y:S01]  /*80d0*/  SYNCS.ARRIVE.TRANS64.RED.A1T0 RZ, [R161+URZ], RZ ;  /* 0x000000ffa1ff79a7 */ /* 0x0023e200081004ff */
[----:B------:R-:W-:Y:S01]  /*80e0*/  HADD2.F32 R2, -RZ, R2.H1_H1 ;  /* 0x30000002ff027230 */ /* 0x000fe20000004100 */
[----:B------:R-:W-:Y:S01]  /*80f0*/  F2FP.F16.E4M3.UNPACK_B R123, R153 ;  /* 0x00000099ff7b723e */ /* 0x000fe200020006ff */
[----:B------:R-:W-:Y:S01]  /*8100*/  HADD2.F32 R78, -RZ, R141.H1_H1 ;  /* 0x3000008dff4e7230 */ /* 0x000fe20000004100 */
[----:B------:R-:W-:Y:S01]  /*8110*/  F2FP.F16.E4M3.UNPACK_B R127, R154 ;  /* 0x0000009aff7f723e */ /* 0x000fe200020006ff */
[--C-:B------:R-:W-:Y:S01]  /*8120*/  HADD2.F32 R106, -RZ, R107.reuse.H0_H0 ;  /* 0x2000006bff6a7230 */ /* 0x100fe20000004100 */
[----:B------:R-:W-:Y:S01]  /*8130*/  F2FP.F16.E4M3.UNPACK_B R130, R155 ;  /* 0x0000009bff82723e */ /* 0x000fe200020006ff */
[----:B------:R-:W-:Y:S01]  /*8140*/  HADD2.F32 R107, -RZ, R107.H1_H1 ;  /* 0x3000006bff6b7230 */ /* 0x000fe20000004100 */
[----:B------:R-:W-:Y:S01]  /*8150*/  F2FP.F16.E4M3.UNPACK_B R144, R144.H1 ;  /* 0x00000090ff90723e */ /* 0x000fe200030006ff */
        /* <DEDUP_REMOVED lines=12> */
[C---:B------:R-:W-:Y:S01]  /*8220*/  FMUL R4, R70.reuse, R4 ;  /* 0x0000000446047220 */ /* 0x040fe20000400000 */
[C---:B------:R-:W-:Y:S01]  /*8230*/  FMUL R5, R70.reuse, R5 ;  /* 0x0000000546057220 */ /* 0x040fe20000400000 */
[--C-:B------:R-:W-:Y:S02]  /*8240*/  HADD2.F32 R3, -RZ, R140.reuse.H0_H0 ;  /* 0x2000008cff037230 */ /* 0x100fe40000004100 */
        /* <DEDUP_REMOVED lines=9> */
[----:B------:R-:W-:Y:S02]  /*82e0*/  HADD2.F32 R122, -RZ, R123.H0_H0 ;  /* 0x2000007bff7a7230 */ /* 0x000fe40000004100 */
[C---:B------:R-:W-:Y:S01]  /*82f0*/  FMUL R6, R70.reuse, R6 ;  /* 0x0000000646067220 */ /* 0x040fe20000400000 */
[----:B------:R-:W-:Y:S02]  /*8300*/  HADD2.F32 R72, -RZ, R140.H1_H1 ;  /* 0x3000008cff487230 */ /* 0x000fe40000004100 */
[C---:B------:R-:W-:Y:S01]  /*8310*/  FMUL R7, R70.reuse, R7 ;  /* 0x0000000746077220 */ /* 0x040fe20000400000 */
[----:B------:R-:W-:Y:S02]  /*8320*/  HADD2.F32 R75, -RZ, R141.H0_H0 ;  /* 0x2000008dff4b7230 */ /* 0x000fe40000004100 */
[C---:B------:R-:W-:Y:S01]  /*8330*/  FFMA R6, R73.reuse, R3, R6 ;  /* 0x0000000349067223 */ /* 0x040fe20000000006 */
[----:B------:R-:W-:Y:S02]  /*8340*/  HADD2.F32 R123, -RZ, R123.H1_H1 ;  /* 0x3000007bff7b7230 */ /* 0x000fe40000004100 */
[C---:B------:R-:W-:Y:S01]  /*8350*/  FFMA R7, R73.reuse, R72, R7 ;  /* 0x0000004849077223 */ /* 0x040fe20000000007 */
[C---:B------:R-:W-:Y:S01]  /*8360*/  FFMA R8, R73.reuse, R74, R8 ;  /* 0x0000004a49087223 */ /* 0x040fe20000000008 */
[----:B------:R-:W-:Y:S01]  /*8370*/  FFMA R9, R73, R76, R9 ;  /* 0x0000004c49097223 */ /* 0x000fe20000000009 */
[--C-:B------:R-:W-:Y:S02]  /*8380*/  HADD2.F32 R126, -RZ, R127.reuse.H0_H0 ;  /* 0x2000007fff7e7230 */ /* 0x100fe40000004100 */
[C---:B------:R-:W-:Y:S01]  /*8390*/  FMUL R10, R70.reuse, R10 ;  /* 0x0000000a460a7220 */ /* 0x040fe20000400000 */
[----:B------:R-:W-:Y:S01]  /*83a0*/  F2FP.SATFINITE.E4M3.F32.PACK_AB_MERGE_C R76, R7, R6, RZ ;  /* 0x00000006074c723e */ /* 0x000fe200048070ff */
[C---:B------:R-:W-:Y:S01]  /*83b0*/  FMUL R7, R70.reuse, R20 ;  /* 0x0000001446077220 */ /* 0x040fe20000400000 */
[----:B------:R-:W-:Y:S02]  /*83c0*/  HADD2.F32 R127, -RZ, R127.H1_H1 ;  /* 0x3000007fff7f7230 */ /* 0x000fe40000004100 */
[C---:B------:R-:W-:Y:S01]  /*83d0*/  FFMA R10, R73.reuse, R75, R10 ;  /* 0x0000004b490a7223 */ /* 0x040fe2000000000a */
[----:B------:R-:W-:Y:S02]  /*83e0*/  HADD2.F32 R72, -RZ, R130.H0_H0 ;  /* 0x20000082ff487230 */ /* 0x000fe40000004100 */
[C---:B------:R-:W-:Y:S01]  /*83f0*/  FMUL R11, R70.reuse, R11 ;  /* 0x0000000b460b7220 */ /* 0x040fe20000400000 */
[--C-:B------:R-:W-:Y:S02]  /*8400*/  HADD2.F32 R79, -RZ, R142.reuse.H0_H0 ;  /* 0x2000008eff4f7230 */ /* 0x100fe40000004100 */
[C---:B------:R-:W-:Y:S01]  /*8410*/  FMUL R14, R70.reuse, R14 ;  /* 0x0000000e460e7220 */ /* 0x040fe20000400000 */
[----:B------:R-:W-:Y:S02]  /*8420*/  HADD2.F32 R82, -RZ, R142.H1_H1 ;  /* 0x3000008eff527230 */ /* 0x000fe40000004100 */
[C---:B------:R-:W-:Y:S01]  /*8430*/  FFMA R11, R73.reuse, R78, R11 ;  /* 0x0000004e490b7223 */ /* 0x040fe2000000000b */
[C---:B------:R-:W-:Y:S01]  /*8440*/  FFMA R12, R73.reuse, R77, R12 ;  /* 0x0000004d490c7223 */ /* 0x040fe2000000000c */
[C---:B------:R-:W-:Y:S01]  /*8450*/  FFMA R13, R73.reuse, R80, R13 ;  /* 0x00000050490d7223 */ /* 0x040fe2000000000d */
[----:B------:R-:W-:Y:S01]  /*8460*/  FFMA R14, R73, R79, R14 ;  /* 0x0000004f490e7223 */ /* 0x000fe2000000000e */
[----:B------:R-:W-:Y:S01]  /*8470*/  HADD2.F32 R75, -RZ, R130.H1_H1 ;  /* 0x30000082ff4b7230 */ /* 0x000fe20000004100 */
[----:B------:R-:W-:Y:S01]  /*8480*/  F2FP.SATFINITE.E4M3.F32.PACK_AB_MERGE_C R78, R11, R10, RZ ;  /* 0x0000000a0b4e723e */ /* 0x000fe200048070ff */
[C---:B------:R-:W-:Y:S01]  /*8490*/  FMUL R10, R70.reuse, R21 ;  /* 0x00000015460a7220 */ /* 0x040fe20000400000 */
[C---:B------:R-:W-:Y:S01]  /*84a0*/  FMUL R21, R70.reuse, R28 ;  /* 0x0000001c46157220 */ /* 0x040fe20000400000 */
        /* <DEDUP_REMOVED lines=8> */
[C---:B------:R-:W-:Y:S01]  /*8530*/  FMUL R18, R70.reuse, R25 ;  /* 0x0000001946127220 */ /* 0x040fe20000400000 */
[----:B------:R-:W-:Y:S01]  /*8540*/  F2FP.SATFINITE.E4M3.F32.PACK_AB_MERGE_C R14, R15, R14, RZ ;  /* 0x0000000e0f0e723e */ /* 0x000fe200048070ff */
        /* <DEDUP_REMOVED lines=8> */
[C---:B------:R-:W-:Y:S01]  /*85d0*/  FFMA R11, R73.reuse, R88, R11 ;  /* 0x00000058490b7223 */ /* 0x040fe2000000000b */
[----:B------:R-:W-:Y:S01]  /*85e0*/  FMUL R22, R70, R29 ;  /* 0x0000001d46167220 */ /* 0x000fe20000400000 */
        /* <DEDUP_REMOVED lines=13> */
[----:B------:R-:W-:Y:S01]  /*86c0*/  FMUL R20, R70, R27 ;  /* 0x0000001b46147220 */ /* 0x000fe20000400000 */
[--C-:B------:R-:W-:Y:S01]  /*86d0*/  HADD2.F32 R96, -RZ, R146.reuse.H0_H0 ;  /* 0x20000092ff607230 */ /* 0x100fe20000004100 */
[----:B------:R-:W-:Y:S01]  /*86e0*/  F2FP.SATFINITE.E4M3.F32.PACK_AB_MERGE_C R16, R10, R7, R16 ;  /* 0x000000070a10723e */ /* 0x000fe20004807010 */
[----:B------:R-:W-:Y:S02]  /*86f0*/  HADD2.F32 R97, -RZ, R146.H1_H1 ;  /* 0x30000092ff617230 */ /* 0x000fe40000004100 */
[C---:B------:R-:W-:Y:S01]  /*8700*/  FFMA R20, R73.reuse, R93, R20 ;  /* 0x0000005d49147223 */ /* 0x040fe20000000014 */
[C---:B------:R-:W-:Y:S01]  /*8710*/  FFMA R21, R73.reuse, R94, R21 ;  /* 0x0000005e49157223 */ /* 0x040fe20000000015 */
[C---:B------:R-:W-:Y:S01]  /*8720*/  FFMA R22, R73.reuse, R95, R22 ;  /* 0x0000005f49167223 */ /* 0x040fe20000000016 */
[C---:B------:R-:W-:Y:S01]  /*8730*/  FMUL R23, R70.reuse, R30 ;  /* 0x0000001e46177220 */ /* 0x040fe20000400000 */
[----:B------:R-:W-:Y:S01]  /*8740*/  FMUL R30, R70, R37 ;  /* 0x00000025461e7220 */ /* 0x000fe20000400000 */
[----:B------:R-:W-:Y:S01]  /*8750*/  F2FP.SATFINITE.E4M3.F32.PACK_AB_MERGE_C R19, R20, R19, RZ ;  /* 0x000000131413723e */ /* 0x000fe200048070ff */
[C---:B------:R-:W-:Y:S01]  /*8760*/  FMUL R37, R70.reuse, R44 ;  /* 0x0000002c46257220 */ /* 0x040fe20000400000 */
[C---:B------:R-:W-:Y:S01]  /*8770*/  FFMA R23, R73.reuse, R96, R23 ;  /* 0x0000006049177223 */ /* 0x040fe20000000017 */
        /* <DEDUP_REMOVED lines=20> */
[----:B------:R-:W-:Y:S01]  /*88c0*/  F2FP.F16.E4M3.UNPACK_B R151, R151.H1 ;  /* 0x00000097ff97723e */ /* 0x000fe200030006ff */
[----:B------:R-:W-:Y:S01]  /*88d0*/  FMUL R38, R70, R45 ;  /* 0x0000002d46267220 */ /* 0x000fe20000400000 */
[----:B------:R-:W-:Y:S01]  /*88e0*/  F2FP.SATFINITE.E4M3.F32.PACK_AB_MERGE_C R19, R28, R27, RZ ;  /* 0x0000001b1c13723e */ /* 0x000fe200048070ff */
[----:B------:R-:W-:Y:S01]  /*88f0*/  FFMA R31, R73, R104, R31 ;  /* 0x00000068491f7223 */ /* 0x000fe2000000001f */
[C---:B------:R-:W-:Y:S01]  /*8900*/  FMUL R45, R70.reuse, R52 ;  /* 0x00000034462d7220 */ /* 0x040fe20000400000 */
[C---:B------:R-:W-:Y:S01]  /*8910*/  FMUL R52, R70.reuse, R59 ;  /* 0x0000003b46347220 */ /* 0x040fe20000400000 */
[----:B------:R-:W-:Y:S01]  /*8920*/  F2FP.F16.E4M3.UNPACK_B R152, R152.H1 ;  /* 0x00000098ff98723e */ /* 0x000fe200030006ff */
[C---:B------:R-:W-:Y:S01]  /*8930*/  FMUL R59, R70.reuse, R66 ;  /* 0x00000042463b7220 */ /* 0x040fe20000400000 */
[----:B------:R-:W-:Y:S01]  /*8940*/  F2FP.SATFINITE.E4M3.F32.PACK_AB_MERGE_C R66, R13, R12, R14 ;  /* 0x0000000c0d42723e */ /* 0x000fe2000480700e */
        /* <DEDUP_REMOVED lines=11> */
[C---:B------:R-:W-:Y:S01]  /*8a00*/  FFMA R35, R73.reuse, R108, R35 ;  /* 0x0000006c49237223 */ /* 0x040fe20000000023 */
[C---:B------:R-:W-:Y:S01]  /*8a10*/  FMUL R36, R70.reuse, R43 ;  /* 0x0000002b46247220 */ /* 0x040fe20000400000 */
[--C-:B------:R-:W-:Y:S02]  /*8a20*/  HADD2.F32 R112, -RZ, R150.reuse.H0_H0 ;  /* 0x20000096ff707230 */ /* 0x100fe40000004100 */
[C---:B------:R-:W-:Y:S01]  /*8a30*/  FMUL R39, R70.reuse, R46 ;  /* 0x0000002e46277220 */ /* 0x040fe20000400000 */
[----:B------:R-:W-:Y:S02]  /*8a40*/  HADD2.F32 R113, -RZ, R150.H1_H1 ;  /* 0x30000096ff717230 */ /* 0x000fe40000004100 */
        /* <DEDUP_REMOVED lines=12> */
[C---:B------:R-:W-:Y:S01]  /*8b10*/  FMUL R46, R70.reuse, R53 ;  /* 0x00000035462e7220 */ /* 0x040fe20000400000 */
[--C-:B------:R-:W-:Y:S02]  /*8b20*/  HADD2.F32 R120, -RZ, R152.reuse.H0_H0 ;  /* 0x20000098ff787230 */ /* 0x100fe40000004100 */
[C---:B------:R-:W-:Y:S01]  /*8b30*/  FMUL R50, R70.reuse, R57 ;  /* 0x0000003946327220 */ /* 0x040fe20000400000 */
[C---:B------:R-:W-:Y:S01]  /*8b40*/  FMUL R51, R70.reuse, R58 ;  /* 0x0000003a46337220 */ /* 0x040fe20000400000 */
[C---:B------:R-:W-:Y:S01]  /*8b50*/  FMUL R53, R70.reuse, R60 ;  /* 0x0000003c46357220 */ /* 0x040fe20000400000 */
[C---:B------:R-:W-:Y:S01]  /*8b60*/  FFMA R43, R73.reuse, R116, R43 ;  /* 0x00000074492b7223 */ /* 0x040fe2000000002b */
[----:B------:R-:W-:Y:S02]  /*8b70*/  HADD2.F32 R121, -RZ, R152.H1_H1 ;  /* 0x30000098ff797230 */ /* 0x000fe40000004100 */
[C---:B------:R-:W-:Y:S01]  /*8b80*/  FMUL R47, R70.reuse, R54 ;  /* 0x00000036462f7220 */ /* 0x040fe20000400000 */
[C---:B------:R-:W-:Y:S01]  /*8b90*/  FMUL R57, R70.reuse, R64 ;  /* 0x0000004046397220 */ /* 0x040fe20000400000 */
[C---:B------:R-:W-:Y:S01]  /*8ba0*/  FMUL R58, R70.reuse, R65 ;  /* 0x00000041463a7220 */ /* 0x040fe20000400000 */
[C---:B------:R-:W-:Y:S01]  /*8bb0*/  FMUL R60, R70.reuse, R67 ;  /* 0x00000043463c7220 */ /* 0x040fe20000400000 */
[----:B------:R-:W-:Y:S01]  /*8bc0*/  FFMA R44, R73, R117, R44 ;  /* 0x00000075492c7223 */ /* 0x000fe2000000002c */
[C---:B------:R-:W-:Y:S01]  /*8bd0*/  FMUL R48, R70.reuse, R55 ;  /* 0x0000003746307220 */ /* 0x040fe20000400000 */
[----:B------:R-:W-:Y:S01]  /*8be0*/  F2FP.SATFINITE.E4M3.F32.PACK_AB_MERGE_C R64, R5, R4, R76 ;  /* 0x000000040540723e */ /* 0x000fe2000480704c */
[----:B------:R-:W-:Y:S01]  /*8bf0*/  FFMA R45, R73, R118, R45 ;  /* 0x00000076492d7223 */ /* 0x000fe2000000002d */
[----:B------:R-:W-:Y:S01]  /*8c00*/  F2FP.SATFINITE.E4M3.F32.PACK_AB_MERGE_C R65, R9, R8, R78 ;  /* 0x000000080941723e */ /* 0x000fe2000480704e */
[----:B------:R-:W-:Y:S01]  /*8c10*/  FMUL R49, R70, R56 ;  /* 0x0000003846317220 */ /* 0x000fe20000400000 */
[----:B------:R-:W-:Y:S01]  /*8c20*/  F2FP.SATFINITE.E4M3.F32.PACK_AB_MERGE_C R67, R2, R0, R3 ;  /* 0x000000000243723e */ /* 0x000fe20004807003 */
[C---:B------:R-:W-:Y:S01]  /*8c30*/  FFMA R46, R73.reuse, R119, R46 ;  /* 0x00000077492e7223 */ /* 0x040fe2000000002e */
[----:B------:R-:W-:Y:S01]  /*8c40*/  F2FP.F16.E4M3.UNPACK_B R154, R154.H1 ;  /* 0x0000009aff9a723e */ /* 0x000fe200030006ff */
[--C-:B------:R-:W-:Y:S02]  /*8c50*/  HADD2.F32 R124, -RZ, R153.reuse.H0_H0 ;  /* 0x20000099ff7c7230 */ /* 0x100fe40000004100 */
[C---:B------:R-:W-:Y:S01]  /*8c60*/  FFMA R47, R73.reuse, R120, R47 ;  /* 0x00000078492f7223 */ /* 0x040fe2000000002f */
[----:B------:R1:W-:Y:S01]  /*8c70*/  STS.128 [R137+UR44+0x6200], R64 ;  /* 0x0062004089007988 */ /* 0x0003e20008000c2c */
[----:B------:R-:W-:Y:S02]  /*8c80*/  HADD2.F32 R125, -RZ, R153.H1_H1 ;  /* 0x30000099ff7d7230 */ /* 0x000fe40000004100 */
[C---:B------:R-:W-:Y:S01]  /*8c90*/  FFMA R48, R73.reuse, R121, R48 ;  /* 0x0000007949307223 */ /* 0x040fe20000000030 */
[C---:B------:R-:W-:Y:S01]  /*8ca0*/  FFMA R49, R73.reuse, R122, R49 ;  /* 0x0000007a49317223 */ /* 0x040fe20000000031 */
[----:B------:R-:W-:Y:S01]  /*8cb0*/  F2FP.F16.E4M3.UNPACK_B R155, R155.H1 ;  /* 0x0000009bff9b723e */ /* 0x000fe200030006ff */
[C---:B------:R-:W-:Y:S01]  /*8cc0*/  FFMA R50, R73.reuse, R123, R50 ;  /* 0x0000007b49327223 */ /* 0x040fe20000000032 */
[----:B------:R-:W-:Y:S01]  /*8cd0*/  FMUL R54, R70, R61 ;  /* 0x0000003d46367220 */ /* 0x000fe20000400000 */
[--C-:B------:R-:W-:Y:S01]  /*8ce0*/  HADD2.F32 R128, -RZ, R154.reuse.H0_H0 ;  /* 0x2000009aff807230 */ /* 0x100fe20000004100 */
[----:B------:R1:W-:Y:S01]  /*8cf0*/  STS.128 [R179+0x6010], R16 ;  /* 0x00601010b3007388 */ /* 0x0003e20000000c00 */
[----:B------:R-:W-:Y:S01]  /*8d00*/  F2FP.SATFINITE.E4M3.F32.PACK_AB_MERGE_C R35, R36, R35, RZ ;  /* 0x000000232423723e */ /* 0x000fe200048070ff */
[C---:B------:R-:W-:Y:S01]  /*8d10*/  FFMA R51, R73.reuse, R124, R51 ;  /* 0x0000007c49337223 */ /* 0x040fe20000000033 */
[----:B------:R-:W-:Y:S01]  /*8d20*/  F2FP.SATFINITE.E4M3.F32.PACK_AB_MERGE_C R39, R40, R39, RZ ;  /* 0x000000272827723e */ /* 0x000fe200048070ff */
[----:B------:R-:W-:Y:S02]  /*8d30*/  HADD2.F32 R129, -RZ, R154.H1_H1 ;  /* 0x3000009aff817230 */ /* 0x000fe40000004100 */
[C---:B------:R-:W-:Y:S01]  /*8d40*/  FMUL R55, R70.reuse, R62 ;  /* 0x0000003e46377220 */ /* 0x040fe20000400000 */
[C---:B------:R-:W-:Y:S01]  /*8d50*/  FFMA R52, R73.reuse, R125, R52 ;  /* 0x0000007d49347223 */ /* 0x040fe20000000034 */
[----:B------:R-:W-:Y:S01]  /*8d60*/  FMUL R56, R70, R63 ;  /* 0x0000003f46387220 */ /* 0x000fe20000400000 */
[C---:B------:R-:W-:Y:S01]  /*8d70*/  FFMA R53, R73.reuse, R126, R53 ;  /* 0x0000007e49357223 */ /* 0x040fe20000000035 */
[C---:B------:R-:W-:Y:S01]  /*8d80*/  FFMA R54, R73.reuse, R127, R54 ;  /* 0x0000007f49367223 */ /* 0x040fe20000000036 */
[--C-:B------:R-:W-:Y:S02]  /*8d90*/  HADD2.F32 R74, -RZ, R155.reuse.H0_H0 ;  /* 0x2000009bff4a7230 */ /* 0x100fe40000004100 */
[C---:B------:R-:W-:Y:S01]  /*8da0*/  FFMA R55, R73.reuse, R128, R55 ;  /* 0x0000008049377223 */ /* 0x040fe20000000037 */
[----:B------:R-:W-:Y:S02]  /*8db0*/  HADD2.F32 R131, -RZ, R155.H1_H1 ;  /* 0x3000009bff837230 */ /* 0x000fe40000004100 */
[C---:B------:R-:W-:Y:S01]  /*8dc0*/  FFMA R56, R73.reuse, R129, R56 ;  /* 0x0000008149387223 */ /* 0x040fe20000000038 */
[----:B------:R-:W-:Y:S01]  /*8dd0*/  F2FP.SATFINITE.E4M3.F32.PACK_AB_MERGE_C R43, R44, R43, RZ ;  /* 0x0000002b2c2b723e */ /* 0x000fe200048070ff */
[C---:B------:R-:W-:Y:S01]  /*8de0*/  FFMA R57, R73.reuse, R72, R57 ;  /* 0x0000004849397223 */ /* 0x040fe20000000039 */
[C---:B------:R-:W-:Y:S01]  /*8df0*/  FFMA R58, R73.reuse, R75, R58 ;  /* 0x0000004b493a7223 */ /* 0x040fe2000000003a */
[C---:B------:R-:W-:Y:S01]  /*8e00*/  FFMA R59, R73.reuse, R74, R59 ;  /* 0x0000004a493b7223 */ /* 0x040fe2000000003b */
[----:B------:R-:W-:Y:S01]  /*8e10*/  F2FP.SATFINITE.E4M3.F32.PACK_AB_MERGE_C R33, R34, R33, R35 ;  /* 0x000000212221723e */ /* 0x000fe20004807023 */
[----:B------:R-:W-:Y:S01]  /*8e20*/  FFMA R60, R73, R131, R60 ;  /* 0x00000083493c7223 */ /* 0x000fe2000000003c */
[----:B------:R-:W-:Y:S02]  /*8e30*/  F2FP.SATFINITE.E4M3.F32.PACK_AB_MERGE_C R32, R30, R29, R32 ;  /* 0x0000001d1e20723e */ /* 0x000fe40004807020 */
        /* <DEDUP_REMOVED lines=11> */
[----:B------:R-:W-:Y:S03]  /*8ef0*/  IADD3 R68, PT, PT, R68, 0x1, RZ ;  /* 0x0000000144447810 */ /* 0x000fe60007ffe0ff */
        /* <DEDUP_REMOVED lines=10> */
[----:B------:R-:W-:Y:S02]  /*8fa0*/  UIADD3 UR9, UPT, UPT, UR49, 0x40, URZ ;  /* 0x0000004031097890 */ /* 0x000fe4000fffe0ff */
[----:B------:R-:W-:Y:S01]  /*8fb0*/  UIADD3 UR8, UPT, UPT, UR44, 0x6200, URZ ;  /* 0x000062002c087890 */ /* 0x000fe2000fffe0ff */
[----:B------:R-:W-:Y:S01]  /*8fc0*/  UMOV UR10, UR50 ;  /* 0x00000032000a7c82 */ /* 0x000fe20008000000 */
[----:B------:R-:W-:Y:S01]  /*8fd0*/  UMOV UR11, UR36 ;  /* 0x00000024000b7c82 */ /* 0x000fe20008000000 */
[----:B--2---:R-:W-:Y:S04]  /*8fe0*/  UIADD3 UR4, UP0, UPT, UR6, 0x680, URZ ;  /* 0x0000068006047890 */ /* 0x004fe8000ff1e0ff */
[----:B------:R-:W-:Y:S09]  /*8ff0*/  UIADD3.X UR5, UPT, UPT, URZ, UR7, URZ, UP0, !UPT ;  /* 0x00000007ff057290 */ /* 0x000ff200087fe4ff */
[----:B------:R2:W-:Y:S01]  /*9000*/  UTMASTG.3D [UR8], [UR4] ;  /* 0x00000008040073b5 */ /* 0x0005e20008010000 */
[----:B------:R0:W-:Y:S01]  /*9010*/  UTMACMDFLUSH ;  /* 0x00000000000079b7 */ /* 0x0001e20000000000 */
[----:B--2---:R-:W-:Y:S04]  /*9020*/  DEPBAR.LE SB0, 0x1 ;  /* 0x000080400000791a */ /* 0x004fe80000000000 */
.L_x_126:
[----:B------:R-:W-:Y:S05]  /*9030*/  BSYNC.RECONVERGENT B0 ;  /* 0x0000000000007941 */ /* 0x000fea0003800200 */
.L_x_125:
[----:B------:R-:W-:Y:S01]  /*9040*/  BAR.SYNC.DEFER_BLOCKING 0x1, 0x80 ;  /* 0x0042000000007b1d */ /* 0x000fe20000010000 */
[----:B------:R-:W-:Y:S01]  /*9050*/  ISETP.NE.AND P0, PT, R162, 0x2, PT ;  /* 0x00000002a200780c */ /* 0x000fe20003f05270 */
[----:B------:R-:W-:Y:S01]  /*9060*/  UISETP.NE.AND UP0, UPT, UR45, URZ, UPT ;  /* 0x000000ff2d00728c */ /* 0x000fe2000bf05270 */
[----:B------:R-:W-:Y:S01]  /*9070*/  ISETP.NE.AND P1, PT, R68, 0x4, PT ;  /* 0x000000044400780c */ /* 0x000fe20003f25270 */
[----:B------:R-:W-:Y:S01]  /*9080*/  UIADD3 UR20, UPT, UPT, UR37, UR59, URZ ;  /* 0x0000003b25147290 */ /* 0x000fe2000fffe0ff */
[----:B------:R-:W-:Y:S01]  /*9090*/  SEL R0, RZ, 0x1, P0 ;  /* 0x00000001ff007807 */ /* 0x000fe20000000000 */
[----:B------:R-:W-:Y:S01]  /*90a0*/  UIADD3 UR16, UPT, UPT, UR38, UR62, URZ ;  /* 0x0000003e26107290 */ /* 0x000fe2000fffe0ff */
[----:B------:R-:W-:Y:S02]  /*90b0*/  SEL R3, RZ, 0x1, P1 ;  /* 0x00000001ff037807 */ /* 0x000fe40000800000 */
[----:B------:R-:W-:Y:S02]  /*90c0*/  LOP3.LUT R167, R167, R0, RZ, 0x3c, !PT ;  /* 0x00000000a7a77212 */ /* 0x000fe400078e3cff */
[----:B------:R-:W-:Y:S02]  /*90d0*/  LOP3.LUT R168, R168, R3, RZ, 0x3c, !PT ;  /* 0x00000003a8a87212 */ /* 0x000fe400078e3cff */
[----:B------:R-:W-:Y:S02]  /*90e0*/  SEL R162, R162, RZ, P0 ;  /* 0x000000ffa2a27207 */ /* 0x000fe40000000000 */
[----:B------:R-:W-:Y:S01]  /*90f0*/  SEL R68, R68, RZ, P1 ;  /* 0x000000ff44447207 */ /* 0x000fe20000800000 */
[----:B------:R-:W-:Y:S01]  /*9100*/  UMOV UR36, UR58 ;  /* 0x0000003a00247c82 */ /* 0x000fe20008000000 */
[----:B------:R-:W-:Y:S05]  /*9110*/  BRA.U UP0, `(.L_x_127) ;  /* 0xffffffc500647547 */ /* 0x000fea000b83ffff */
[----:B------:R-:W-:Y:S05]  /*9120*/  EXIT ;  /* 0x000000000000794d */ /* 0x000fea0003800000 */
.L_x_24:
[----:B-1----:R1:W2:Y:S02]  /*9130*/  SYNCS.PHASECHK.TRANS64.TRYWAIT P0, [R0+URZ+0x120], R3 ;  /* 0x00012003000075a7 */ /* 0x0022a400080011ff */
[----:B--2---:R-:W-:Y:S05]  /*9140*/  @!P0 NANOSLEEP.SYNCS 0x989680 ;  /* 0x009896800000895d */ /* 0x004fea0003900000 */
[----:B------:R-:W2:Y:S02]  /*9150*/  @!P0 SYNCS.PHASECHK.TRANS64 P0, [R0+URZ+0x120], R3 ;  /* 0x00012003000085a7 */ /* 0x000ea400080010ff */
[----:B--2---:R-:W-:Y:S05]  /*9160*/  @!P0 BRA `(.L_x_24) ;  /* 0xfffffffc00f08947 */ /* 0x004fea000383ffff */
[----:B------:R-:W-:Y:S05]  /*9170*/  BRA `(.L_x_128) ;  /* 0xffffff8800347947 */ /* 0x000fea000383ffff */
.L_x_27:
[----:B-1----:R-:W-:-:S07]  /*9180*/  MOV R0, UR33 ;  /* 0x0000002100007c02 */ /* 0x002fce0008000f00 */
.L_x_129:
[----:B-1----:R1:W2:Y:S02]  /*9190*/  SYNCS.PHASECHK.TRANS64.TRYWAIT P0, [R0+URZ+0x40], R3 ;  /* 0x00004003000075a7 */ /* 0x0022a400080011ff */
[----:B--2---:R-:W-:Y:S05]  /*91a0*/  @!P0 NANOSLEEP.SYNCS 0x989680 ;  /* 0x009896800000895d */ /* 0x004fea0003900000 */
[----:B------:R-:W2:Y:S02]  /*91b0*/  @!P0 SYNCS.PHASECHK.TRANS64 P0, [R0+URZ+0x40], R3 ;  /* 0x00004003000085a7 */ /* 0x000ea400080010ff */
[----:B--2---:R-:W-:Y:S05]  /*91c0*/  @!P0 BRA `(.L_x_129) ;  /* 0xfffffffc00f08947 */ /* 0x004fea000383ffff */
[----:B------:R-:W-:Y:S05]  /*91d0*/  BRA `(.L_x_26) ;  /* 0xffffff8800847947 */ /* 0x000fea000383ffff */
.L_x_34:
[----:B-1----:R-:W-:-:S07]  /*91e0*/  MOV R0, UR17 ;  /* 0x0000001100007c02 */ /* 0x002fce0008000f00 */
.L_x_130:
[----:B-1----:R1:W2:Y:S02]  /*91f0*/  SYNCS.PHASECHK.TRANS64.TRYWAIT P0, [R0+URZ+0x40], R3 ;  /* 0x00004003000075a7 */ /* 0x0022a400080011ff */
[----:B--2---:R-:W-:Y:S05]  /*9200*/  @!P0 NANOSLEEP.SYNCS 0x989680 ;  /* 0x009896800000895d */ /* 0x004fea0003900000 */
[----:B------:R-:W2:Y:S02]  /*9210*/  @!P0 SYNCS.PHASECHK.TRANS64 P0, [R0+URZ+0x40], R3 ;  /* 0x00004003000085a7 */ /* 0x000ea400080010ff */
[----:B--2---:R-:W-:Y:S05]  /*9220*/  @!P0 BRA `(.L_x_130) ;  /* 0xfffffffc00f08947 */ /* 0x004fea000383ffff */
[----:B------:R-:W-:Y:S05]  /*9230*/  BRA `(.L_x_33) ;  /* 0xffffff8c00447947 */ /* 0x000fea000383ffff */
.L_x_39:
[----:B-1----:R1:W2:Y:S02]  /*9240*/  SYNCS.PHASECHK.TRANS64.TRYWAIT P0, [R3+URZ+0xb0], R0 ;  /* 0x0000b000030075a7 */ /* 0x0022a400080011ff */
[----:B--2---:R-:W-:Y:S05]  /*9250*/  @!P0 NANOSLEEP.SYNCS 0x989680 ;  /* 0x009896800000895d */ /* 0x004fea0003900000 */
[----:B------:R-:W2:Y:S02]  /*9260*/  @!P0 SYNCS.PHASECHK.TRANS64 P0, [R3+URZ+0xb0], R0 ;  /* 0x0000b000030085a7 */ /* 0x000ea400080010ff */
[----:B--2---:R-:W-:Y:S05]  /*9270*/  @!P0 BRA `(.L_x_39) ;  /* 0xfffffffc00f08947 */ /* 0x004fea000383ffff */
[----:B------:R-:W-:Y:S05]  /*9280*/  BRA `(.L_x_131) ;  /* 0xffffff8c00e87947 */ /* 0x000fea000383ffff */
.L_x_43:
[----:B-1----:R-:W-:-:S07]  /*9290*/  MOV R0, UR4 ;  /* 0x0000000400007c02 */ /* 0x002fce0008000f00 */
.L_x_132:
[----:B-1----:R1:W2:Y:S02]  /*92a0*/  SYNCS.PHASECHK.TRANS64.TRYWAIT P0, [R0+URZ], R3 ;  /* 0x00000003000075a7 */ /* 0x0022a400080011ff */
[----:B--2---:R-:W-:Y:S05]  /*92b0*/  @!P0 NANOSLEEP.SYNCS 0x989680 ;  /* 0x009896800000895d */ /* 0x004fea0003900000 */
[----:B------:R-:W2:Y:S02]  /*92c0*/  @!P0 SYNCS.PHASECHK.TRANS64 P0, [R0+URZ], R3 ;  /* 0x00000003000085a7 */ /* 0x000ea400080010ff */
[----:B--2---:R-:W-:Y:S05]  /*92d0*/  @!P0 BRA `(.L_x_132) ;  /* 0xfffffffc00f08947 */ /* 0x004fea000383ffff */
[----:B------:R-:W-:Y:S05]  /*92e0*/  BRA `(.L_x_133) ;  /* 0xffffff94008c7947 */ /* 0x000fea000383ffff */
.L_x_44:
[----:B------:R-:W-:-:S07]  /*92f0*/  MOV R0, UR5 ;  /* 0x0000000500007c02 */ /* 0x000fce0008000f00 */
.L_x_134:
[----:B-1----:R1:W2:Y:S02]  /*9300*/  SYNCS.PHASECHK.TRANS64.TRYWAIT P0, [R0+URZ], R3 ;  /* 0x00000003000075a7 */ /* 0x0022a400080011ff */
[----:B--2---:R-:W-:Y:S05]  /*9310*/  @!P0 NANOSLEEP.SYNCS 0x989680 ;  /* 0x009896800000895d */ /* 0x004fea0003900000 */
[----:B------:R-:W2:Y:S02]  /*9320*/  @!P0 SYNCS.PHASECHK.TRANS64 P0, [R0+URZ], R3 ;  /* 0x00000003000085a7 */ /* 0x000ea400080010ff */
[----:B--2---:R-:W-:Y:S05]  /*9330*/  @!P0 BRA `(.L_x_134) ;  /* 0xfffffffc00f08947 */ /* 0x004fea000383ffff */
[----:B------:R-:W-:Y:S05]  /*9340*/  BRA `(.L_x_135) ;  /* 0xffffff9400987947 */ /* 0x000fea000383ffff */
.L_x_45:
[----:B------:R-:W-:-:S07]  /*9350*/  MOV R0, UR5 ;  /* 0x0000000500007c02 */ /* 0x000fce0008000f00 */
.L_x_136:
[----:B-1----:R1:W2:Y:S02]  /*9360*/  SYNCS.PHASECHK.TRANS64.TRYWAIT P0, [R0+URZ], R3 ;  /* 0x00000003000075a7 */ /* 0x0022a400080011ff */
[----:B--2---:R-:W-:Y:S05]  /*9370*/  @!P0 NANOSLEEP.SYNCS 0x989680 ;  /* 0x009896800000895d */ /* 0x004fea0003900000 */
[----:B------:R-:W2:Y:S02]  /*9380*/  @!P0 SYNCS.PHASECHK.TRANS64 P0, [R0+URZ], R3 ;  /* 0x00000003000085a7 */ /* 0x000ea400080010ff */
[----:B--2---:R-:W-:Y:S05]  /*9390*/  @!P0 BRA `(.L_x_136) ;  /* 0xfffffffc00f08947 */ /* 0x004fea000383ffff */
[----:B------:R-:W-:Y:S05]  /*93a0*/  BRA `(.L_x_137) ;  /* 0xffffff9400a47947 */ /* 0x000fea000383ffff */
.L_x_46:
[----:B------:R-:W-:-:S07]  /*93b0*/  MOV R0, UR5 ;  /* 0x0000000500007c02 */ /* 0x000fce0008000f00 */
.L_x_138:
[----:B-1----:R1:W2:Y:S02]  /*93c0*/  SYNCS.PHASECHK.TRANS64.TRYWAIT P0, [R0+URZ], R3 ;  /* 0x00000003000075a7 */ /* 0x0022a400080011ff */
[----:B--2---:R-:W-:Y:S05]  /*93d0*/  @!P0 NANOSLEEP.SYNCS 0x989680 ;  /* 0x009896800000895d */ /* 0x004fea0003900000 */
[----:B------:R-:W2:Y:S02]  /*93e0*/  @!P0 SYNCS.PHASECHK.TRANS64 P0, [R0+URZ], R3 ;  /* 0x00000003000085a7 */ /* 0x000ea400080010ff */
[----:B--2---:R-:W-:Y:S05]  /*93f0*/  @!P0 BRA `(.L_x_138) ;  /* 0xfffffffc00f08947 */ /* 0x004fea000383ffff */
[----:B------:R-:W-:Y:S05]  /*9400*/  BRA `(.L_x_139) ;  /* 0xffffff9400b07947 */ /* 0x000fea000383ffff */
.L_x_47:
[----:B------:R-:W-:-:S07]  /*9410*/  MOV R0, UR5 ;  /* 0x0000000500007c02 */ /* 0x000fce0008000f00 */
.L_x_140:
[----:B-1----:R1:W2:Y:S02]  /*9420*/  SYNCS.PHASECHK.TRANS64.TRYWAIT P0, [R0+URZ], R3 ;  /* 0x00000003000075a7 */ /* 0x0022a400080011ff */
[----:B--2---:R-:W-:Y:S05]  /*9430*/  @!P0 NANOSLEEP.SYNCS 0x989680 ;  /* 0x009896800000895d */ /* 0x004fea0003900000 */
[----:B------:R-:W2:Y:S02]  /*9440*/  @!P0 SYNCS.PHASECHK.TRANS64 P0, [R0+URZ], R3 ;  /* 0x00000003000085a7 */ /* 0x000ea400080010ff */
[----:B--2---:R-:W-:Y:S05]  /*9450*/  @!P0 BRA `(.L_x_140) ;  /* 0xfffffffc00f08947 */ /* 0x004fea000383ffff */
[----:B------:R-:W-:Y:S05]  /*9460*/  BRA `(.L_x_141) ;  /* 0xffffff9400bc7947 */ /* 0x000fea000383ffff */
.L_x_48:
[----:B------:R-:W-:-:S07]  /*9470*/  MOV R0, UR5 ;  /* 0x0000000500007c02 */ /* 0x000fce0008000f00 */
.L_x_142:
[----:B-1----:R1:W2:Y:S02]  /*9480*/  SYNCS.PHASECHK.TRANS64.TRYWAIT P0, [R0+URZ], R3 ;  /* 0x00000003000075a7 */ /* 0x0022a400080011ff */
[----:B--2---:R-:W-:Y:S05]  /*9490*/  @!P0 NANOSLEEP.SYNCS 0x989680 ;  /* 0x009896800000895d */ /* 0x004fea0003900000 */
[----:B------:R-:W2:Y:S02]  /*94a0*/  @!P0 SYNCS.PHASECHK.TRANS64 P0, [R0+URZ], R3 ;  /* 0x00000003000085a7 */ /* 0x000ea400080010ff */
[----:B--2---:R-:W-:Y:S05]  /*94b0*/  @!P0 BRA `(.L_x_142) ;  /* 0xfffffffc00f08947 */ /* 0x004fea000383ffff */
[----:B------:R-:W-:Y:S05]  /*94c0*/  BRA `(.L_x_143) ;  /* 0xffffff9400c87947 */ /* 0x000fea000383ffff */
.L_x_49:
[----:B------:R-:W-:-:S07]  /*94d0*/  MOV R0, UR5 ;  /* 0x0000000500007c02 */ /* 0x000fce0008000f00 */
.L_x_144:
[----:B-1----:R1:W2:Y:S02]  /*94e0*/  SYNCS.PHASECHK.TRANS64.TRYWAIT P0, [R0+URZ], R3 ;  /* 0x00000003000075a7 */ /* 0x0022a400080011ff */
[----:B--2---:R-:W-:Y:S05]  /*94f0*/  @!P0 NANOSLEEP.SYNCS 0x989680 ;  /* 0x009896800000895d */ /* 0x004fea0003900000 */
[----:B------:R-:W2:Y:S02]  /*9500*/  @!P0 SYNCS.PHASECHK.TRANS64 P0, [R0+URZ], R3 ;  /* 0x00000003000085a7 */ /* 0x000ea400080010ff */
[----:B--2---:R-:W-:Y:S05]  /*9510*/  @!P0 BRA `(.L_x_144) ;  /* 0xfffffffc00f08947 */ /* 0x004fea000383ffff */
[----:B------:R-:W-:Y:S05]  /*9520*/  BRA `(.L_x_145) ;  /* 0xffffff9400d47947 */ /* 0x000fea000383ffff */
.L_x_52:
[----:B-1----:R1:W2:Y:S02]  /*9530*/  SYNCS.PHASECHK.TRANS64.TRYWAIT P0, [R2+URZ+0x110], R5 ;  /* 0x00011005020075a7 */ /* 0x0022a400080011ff */
[----:B--2---:R-:W-:Y:S05]  /*9540*/  @!P0 NANOSLEEP.SYNCS 0x989680 ;  /* 0x009896800000895d */ /* 0x004fea0003900000 */
[----:B------:R-:W2:Y:S02]  /*9550*/  @!P0 SYNCS.PHASECHK.TRANS64 P0, [R2+URZ+0x110], R5 ;  /* 0x00011005020085a7 */ /* 0x000ea400080010ff */
[----:B--2---:R-:W-:Y:S05]  /*9560*/  @!P0 BRA `(.L_x_52) ;  /* 0xfffffffc00f08947 */ /* 0x004fea000383ffff */
[----:B------:R-:W-:Y:S05]  /*9570*/  BRA `(.L_x_146) ;  /* 0xffffff9800307947 */ /* 0x000fea000383ffff */
.L_x_53:
[----:B------:R-:W-:-:S07]  /*9580*/  MOV R2, UR4 ;  /* 0x0000000400027c02 */ /* 0x000fce0008000f00 */
.L_x_147:
[----:B-1----:R1:W2:Y:S02]  /*9590*/  SYNCS.PHASECHK.TRANS64.TRYWAIT P0, [R2+URZ+0xc0], R5 ;  /* 0x0000c005020075a7 */ /* 0x0022a400080011ff */
[----:B--2---:R-:W-:Y:S05]  /*95a0*/  @!P0 NANOSLEEP.SYNCS 0x989680 ;  /* 0x009896800000895d */ /* 0x004fea0003900000 */
[----:B------:R-:W2:Y:S02]  /*95b0*/  @!P0 SYNCS.PHASECHK.TRANS64 P0, [R2+URZ+0xc0], R5 ;  /* 0x0000c005020085a7 */ /* 0x000ea400080010ff */
[----:B--2---:R-:W-:Y:S05]  /*95c0*/  @!P0 BRA `(.L_x_147) ;  /* 0xfffffffc00f08947 */ /* 0x004fea000383ffff */
[----:B------:R-:W-:Y:S05]  /*95d0*/  BRA `(.L_x_148) ;  /* 0xffffff9800407947 */ /* 0x000fea000383ffff */
.L_x_54:
[----:B-1----:R1:W2:Y:S02]  /*95e0*/  SYNCS.PHASECHK.TRANS64.TRYWAIT P1, [R2+URZ+0xb0], R5 ;  /* 0x0000b005020075a7 */ /* 0x0022a400080211ff */
[----:B--2---:R-:W-:Y:S05]  /*95f0*/  @!P1 NANOSLEEP.SYNCS 0x989680 ;  /* 0x009896800000995d */ /* 0x004fea0003900000 */
[----:B------:R-:W2:Y:S02]  /*9600*/  @!P1 SYNCS.PHASECHK.TRANS64 P1, [R2+URZ+0xb0], R5 ;  /* 0x0000b005020095a7 */ /* 0x000ea400080210ff */
[----:B--2---:R-:W-:Y:S05]  /*9610*/  @!P1 BRA `(.L_x_54) ;  /* 0xfffffffc00f09947 */ /* 0x004fea000383ffff */
[----:B------:R-:W-:Y:S05]  /*9620*/  BRA `(.L_x_149) ;  /* 0xffffff9800707947 */ /* 0x000fea000383ffff */
.L_x_57:
[----:B------:R-:W-:-:S07]  /*9630*/  MOV R0, UR4 ;  /* 0x0000000400007c02 */ /* 0x000fce0008000f00 */
.L_x_150:
[----:B-1----:R1:W2:Y:S02]  /*9640*/  SYNCS.PHASECHK.TRANS64.TRYWAIT P0, [R0+URZ+0xc0], R3 ;  /* 0x0000c003000075a7 */ /* 0x0022a400080011ff */
[----:B--2---:R-:W-:Y:S05]  /*9650*/  @!P0 NANOSLEEP.SYNCS 0x989680 ;  /* 0x009896800000895d */ /* 0x004fea0003900000 */
[----:B------:R-:W2:Y:S02]  /*9660*/  @!P0 SYNCS.PHASECHK.TRANS64 P0, [R0+URZ+0xc0], R3 ;  /* 0x0000c003000085a7 */ /* 0x000ea400080010ff */
[----:B--2---:R-:W-:Y:S05]  /*9670*/  @!P0 BRA `(.L_x_150) ;  /* 0xfffffffc00f08947 */ /* 0x004fea000383ffff */
[----:B------:R-:W-:Y:S05]  /*9680*/  BRA `(.L_x_56) ;  /* 0xffffff9800c47947 */ /* 0x000fea000383ffff */
.L_x_66:
[----:B-1----:R-:W-:-:S04]  /*9690*/  MOV R0, UR5 ;  /* 0x0000000500007c02 */ /* 0x002fc80008000f00 */
[----:B------:R1:W2:Y:S03]  /*96a0*/  SYNCS.PHASECHK.TRANS64.TRYWAIT P0, [R0+URZ+0x8], R7 ;  /* 0x00000807000075a7 */ /* 0x0002a600080011ff */
[----:B--2---:R-:W-:Y:S05]  /*96b0*/  @!P0 NANOSLEEP.SYNCS 0x989680 ;  /* 0x009896800000895d */ /* 0x004fea0003900000 */
[----:B------:R-:W2:Y:S02]  /*96c0*/  @!P0 SYNCS.PHASECHK.TRANS64 P0, [R0+URZ+0x8], R7 ;  /* 0x00000807000085a7 */ /* 0x000ea400080010ff */
[----:B--2---:R-:W-:Y:S05]  /*96d0*/  @!P0 BRA `(.L_x_66) ;  /* 0xfffffffc00ec8947 */ /* 0x004fea000383ffff */
[----:B------:R-:W-:Y:S05]  /*96e0*/  BRA `(.L_x_65) ;  /* 0xffffff9c00787947 */ /* 0x000fea000383ffff */
.L_x_68:
[----:B------:R-:W-:Y:S01]  /*96f0*/  BSSY B0, `(.L_x_151) ;  /* 0x0000006000007945 */ /* 0x000fe20003800000 */
[----:B------:R-:W-:-:S07]  /*9700*/  MOV R15, 0xffffffff ;  /* 0xffffffff000f7802 */ /* 0x000fce0000000f00 */
[----:B-1---5:R-:W-:Y:S05]  /*9710*/  WARPSYNC.COLLECTIVE R15, `(.L_x_152) ;  /* 0x000000000f0c7348 */ /* 0x022fea0003c00000 */
[----:B------:R-:W-:Y:S02]  /*9720*/  ELECT P6, UR79, PT ;  /* 0x00000000004f782f */ /* 0x000fe400038c0000 */
[----:B------:R-:W-:Y:S01]  /*9730*/  MOV R14, UR79 ;  /* 0x0000004f000e7c02 */ /* 0x000fe20008000f00 */
[----:B-1---5:R-:W-:Y:S10]  /*9740*/  ENDCOLLECTIVE ;  /* 0x000000000000791b */ /* 0x022ff40003800000 */
.L_x_152:
[----:B------:R-:W-:Y:S05]  /*9750*/  BSYNC B0 ;  /* 0x0000000000007941 */ /* 0x000fea0003800000 */
.L_x_151:
[----:B------:R-:W-:Y:S01]  /*9760*/  PLOP3.LUT P0, PT, P6, PT, PT, 0x80, 0x8 ;  /* 0x000000000008781c */ /* 0x000fe2000370f070 */
[----:B------:R-:W-:-:S12]  /*9770*/  BRA `(.L_x_153) ;  /* 0xffffff9c00a47947 */ /* 0x000fd8000383ffff */
.L_x_70:
[----:B-1----:R-:W-:-:S04]  /*9780*/  MOV R0, UR5 ;  /* 0x0000000500007c02 */ /* 0x002fc80008000f00 */
[----:B------:R1:W2:Y:S03]  /*9790*/  SYNCS.PHASECHK.TRANS64.TRYWAIT P0, [R0+URZ+0x8], R5 ;  /* 0x00000805000075a7 */ /* 0x0002a600080011ff */
[----:B--2---:R-:W-:Y:S05]  /*97a0*/  @!P0 NANOSLEEP.SYNCS 0x989680 ;  /* 0x009896800000895d */ /* 0x004fea0003900000 */
[----:B------:R-:W2:Y:S02]  /*97b0*/  @!P0 SYNCS.PHASECHK.TRANS64 P0, [R0+URZ+0x8], R5 ;  /* 0x00000805000085a7 */ /* 0x000ea400080010ff */
[----:B--2---:R-:W-:Y:S05]  /*97c0*/  @!P0 BRA `(.L_x_70) ;  /* 0xfffffffc00ec8947 */ /* 0x004fea000383ffff */
[----:B------:R-:W-:Y:S05]  /*97d0*/  BRA `(.L_x_69) ;  /* 0xffffff9c00a87947 */ /* 0x000fea000383ffff */
.L_x_71:
[----:B-1----:R1:W2:Y:S02]  /*97e0*/  SYNCS.PHASECHK.TRANS64.TRYWAIT P0, [R0+URZ+0xb0], R5 ;  /* 0x0000b005000075a7 */ /* 0x0022a400080011ff */
[----:B--2---:R-:W-:Y:S05]  /*97f0*/  @!P0 NANOSLEEP.SYNCS 0x989680 ;  /* 0x009896800000895d */ /* 0x004fea0003900000 */
[----:B------:R-:W2:Y:S02]  /*9800*/  @!P0 SYNCS.PHASECHK.TRANS64 P0, [R0+URZ+0xb0], R5 ;  /* 0x0000b005000085a7 */ /* 0x000ea400080010ff */
[----:B--2---:R-:W-:Y:S05]  /*9810*/  @!P0 BRA `(.L_x_71) ;  /* 0xfffffffc00f08947 */ /* 0x004fea000383ffff */
[----:B------:R-:W-:Y:S05]  /*9820*/  BRA `(.L_x_154) ;  /* 0xffffffa000947947 */ /* 0x000fea000383ffff */
.L_x_73:
[----:B------:R-:W-:-:S07]  /*9830*/  MOV R0, UR31 ;  /* 0x0000001f00007c02 */ /* 0x000fce0008000f00 */
.L_x_155:
[----:B-1----:R1:W2:Y:S02]  /*9840*/  SYNCS.PHASECHK.TRANS64.TRYWAIT P0, [R0+URZ+0xf0], R5 ;  /* 0x0000f005000075a7 */ /* 0x0022a400080011ff */
[----:B--2---:R-:W-:Y:S05]  /*9850*/  @!P0 NANOSLEEP.SYNCS 0x989680 ;  /* 0x009896800000895d */ /* 0x004fea0003900000 */
[----:B------:R-:W2:Y:S02]  /*9860*/  @!P0 SYNCS.PHASECHK.TRANS64 P0, [R0+URZ+0xf0], R5 ;  /* 0x0000f005000085a7 */ /* 0x000ea400080010ff */
[----:B--2---:R-:W-:Y:S05]  /*9870*/  @!P0 BRA `(.L_x_155) ;  /* 0xfffffffc00f08947 */ /* 0x004fea000383ffff */
[----:B------:R-:W-:Y:S05]  /*9880*/  BRA `(.L_x_156) ;  /* 0xffffffa000e07947 */ /* 0x000fea000383ffff */
.L_x_76:
[----:B------:R-:W-:Y:S07]  /*9890*/  MOV R0, UR5 ;  /* 0x0000000500007c02 */ /* 0x000fee0008000f00 */
.L_x_157:
[----:B-1----:R1:W2:Y:S02]  /*98a0*/  SYNCS.PHASECHK.TRANS64.TRYWAIT P0, [R0+URZ], R5 ;  /* 0x00000005000075a7 */ /* 0x0022a400080011ff */
[----:B--2---:R-:W-:Y:S05]  /*98b0*/  @!P0 NANOSLEEP.SYNCS 0x989680 ;  /* 0x009896800000895d */ /* 0x004fea0003900000 */
[----:B------:R-:W2:Y:S02]  /*98c0*/  @!P0 SYNCS.PHASECHK.TRANS64 P0, [R0+URZ], R5 ;  /* 0x00000005000085a7 */ /* 0x000ea400080010ff */
[----:B--2---:R-:W-:Y:S05]  /*98d0*/  @!P0 BRA `(.L_x_157) ;  /* 0xfffffffc00f08947 */ /* 0x004fea000383ffff */
[----:B------:R-:W-:Y:S05]  /*98e0*/  BRA `(.L_x_75) ;  /* 0xffffffa000f47947 */ /* 0x000fea000383ffff */
.L_x_80:
[----:B-1----:R-:W-:-:S07]  /*98f0*/  MOV R0, UR4 ;  /* 0x0000000400007c02 */ /* 0x002fce0008000f00 */
.L_x_158:
[----:B-1----:R1:W2:Y:S02]  /*9900*/  SYNCS.PHASECHK.TRANS64.TRYWAIT P0, [R0+URZ], R3 ;  /* 0x00000003000075a7 */ /* 0x0022a400080011ff */
[----:B--2---:R-:W-:Y:S05]  /*9910*/  @!P0 NANOSLEEP.SYNCS 0x989680 ;  /* 0x009896800000895d */ /* 0x004fea0003900000 */
[----:B------:R-:W2:Y:S02]  /*9920*/  @!P0 SYNCS.PHASECHK.TRANS64 P0, [R0+URZ], R3 ;  /* 0x00000003000085a7 */ /* 0x000ea400080010ff */
[----:B--2---:R-:W-:Y:S05]  /*9930*/  @!P0 BRA `(.L_x_158) ;  /* 0xfffffffc00f08947 */ /* 0x004fea000383ffff */
[----:B------:R-:W-:Y:S05]  /*9940*/  BRA `(.L_x_159) ;  /* 0xffffffa400e87947 */ /* 0x000fea000383ffff */
.L_x_81:
[----:B------:R-:W-:-:S07]  /*9950*/  MOV R0, UR5 ;  /* 0x0000000500007c02 */ /* 0x000fce0008000f00 */
.L_x_160:
[----:B-1----:R1:W2:Y:S02]  /*9960*/  SYNCS.PHASECHK.TRANS64.TRYWAIT P0, [R0+URZ], R3 ;  /* 0x00000003000075a7 */ /* 0x0022a400080011ff */
[----:B--2---:R-:W-:Y:S05]  /*9970*/  @!P0 NANOSLEEP.SYNCS 0x989680 ;  /* 0x009896800000895d */ /* 0x004fea0003900000 */
[----:B------:R-:W2:Y:S02]  /*9980*/  @!P0 SYNCS.PHASECHK.TRANS64 P0, [R0+URZ], R3 ;  /* 0x00000003000085a7 */ /* 0x000ea400080010ff */
[----:B--2---:R-:W-:Y:S05]  /*9990*/  @!P0 BRA `(.L_x_160) ;  /* 0xfffffffc00f08947 */ /* 0x004fea000383ffff */
[----:B------:R-:W-:Y:S05]  /*99a0*/  BRA `(.L_x_161) ;  /* 0xffffffa400f47947 */ /* 0x000fea000383ffff */
.L_x_82:
[----:B------:R-:W-:-:S07]  /*99b0*/  MOV R0, UR5 ;  /* 0x0000000500007c02 */ /* 0x000fce0008000f00 */
.L_x_162:
[----:B-1----:R1:W2:Y:S02]  /*99c0*/  SYNCS.PHASECHK.TRANS64.TRYWAIT P0, [R0+URZ], R3 ;  /* 0x00000003000075a7 */ /* 0x0022a400080011ff */
[----:B--2---:R-:W-:Y:S05]  /*99d0*/  @!P0 NANOSLEEP.SYNCS 0x989680 ;  /* 0x009896800000895d */ /* 0x004fea0003900000 */
[----:B------:R-:W2:Y:S02]  /*99e0*/  @!P0 SYNCS.PHASECHK.TRANS64 P0, [R0+URZ], R3 ;  /* 0x00000003000085a7 */ /* 0x000ea400080010ff */
[----:B--2---:R-:W-:Y:S05]  /*99f0*/  @!P0 BRA `(.L_x_162) ;  /* 0xfffffffc00f08947 */ /* 0x004fea000383ffff */
[----:B------:R-:W-:Y:S05]  /*9a00*/  BRA `(.L_x_163) ;  /* 0xffffffa800007947 */ /* 0x000fea000383ffff */
.L_x_85:
[----:B------:R-:W-:-:S07]  /*9a10*/  MOV R0, UR26 ;  /* 0x0000001a00007c02 */ /* 0x000fce0008000f00 */
.L_x_164:
[----:B-1----:R1:W2:Y:S02]  /*9a20*/  SYNCS.PHASECHK.TRANS64.TRYWAIT P1, [R0+URZ+0x130], R3 ;  /* 0x00013003000075a7 */ /* 0x0022a400080211ff */
[----:B--2---:R-:W-:Y:S05]  /*9a30*/  @!P1 NANOSLEEP.SYNCS 0x989680 ;  /* 0x009896800000995d */ /* 0x004fea0003900000 */
[----:B------:R-:W2:Y:S02]  /*9a40*/  @!P1 SYNCS.PHASECHK.TRANS64 P1, [R0+URZ+0x130], R3 ;  /* 0x00013003000095a7 */ /* 0x000ea400080210ff */
[----:B--2---:R-:W-:Y:S05]  /*9a50*/  @!P1 BRA `(.L_x_164) ;  /* 0xfffffffc00f09947 */ /* 0x004fea000383ffff */
[----:B------:R-:W-:Y:S05]  /*9a60*/  BRA `(.L_x_165) ;  /* 0xffffffa8004c7947 */ /* 0x000fea000383ffff */
.L_x_90:
[----:B--2---:R2:W3:Y:S02]  /*9a70*/  SYNCS.PHASECHK.TRANS64.TRYWAIT P0, [R12+URZ+0xb0], R9 ;  /* 0x0000b0090c0075a7 */ /* 0x0044e400080011ff */
[----:B---3--:R-:W-:Y:S05]  /*9a80*/  @!P0 NANOSLEEP.SYNCS 0x989680 ;  /* 0x009896800000895d */ /* 0x008fea0003900000 */
[----:B------:R-:W3:Y:S02]  /*9a90*/  @!P0 SYNCS.PHASECHK.TRANS64 P0, [R12+URZ+0xb0], R9 ;  /* 0x0000b0090c0085a7 */ /* 0x000ee400080010ff */
[----:B---3--:R-:W-:Y:S05]  /*9aa0*/  @!P0 BRA `(.L_x_90) ;  /* 0xfffffffc00f08947 */ /* 0x008fea000383ffff */
[----:B------:R-:W-:Y:S05]  /*9ab0*/  BRA `(.L_x_166) ;  /* 0xffffffac00707947 */ /* 0x000fea000383ffff */
.L_x_93:
[----:B------:R-:W-:Y:S07]  /*9ac0*/  MOV R0, UR21 ;  /* 0x0000001500007c02 */ /* 0x000fee0008000f00 */
.L_x_167:
[----:B--2---:R2:W3:Y:S02]  /*9ad0*/  SYNCS.PHASECHK.TRANS64.TRYWAIT P2, [R0+URZ+0xa8], R11 ;  /* 0x0000a80b000075a7 */ /* 0x0044e400080411ff */
[----:B---3--:R-:W-:Y:S05]  /*9ae0*/  @!P2 NANOSLEEP.SYNCS 0x989680 ;  /* 0x009896800000a95d */ /* 0x008fea0003900000 */
[----:B------:R-:W3:Y:S02]  /*9af0*/  @!P2 SYNCS.PHASECHK.TRANS64 P2, [R0+URZ+0xa8], R11 ;  /* 0x0000a80b0000a5a7 */ /* 0x000ee400080410ff */
[----:B---3--:R-:W-:Y:S05]  /*9b00*/  @!P2 BRA `(.L_x_167) ;  /* 0xfffffffc00f0a947 */ /* 0x008fea000383ffff */
[----:B------:R-:W-:Y:S05]  /*9b10*/  BRA `(.L_x_92) ;  /* 0xffffffb000d87947 */ /* 0x000fea000383ffff */
.L_x_96:
[----:B--2---:R-:W-:Y:S07]  /*9b20*/  MOV R0, UR21 ;  /* 0x0000001500007c02 */ /* 0x004fee0008000f00 */
.L_x_168:
[----:B--2---:R2:W3:Y:S02]  /*9b30*/  SYNCS.PHASECHK.TRANS64.TRYWAIT P0, [R0+URZ+0x90], R9 ;  /* 0x00009009000075a7 */ /* 0x0044e400080011ff */
[----:B---3--:R-:W-:Y:S05]  /*9b40*/  @!P0 NANOSLEEP.SYNCS 0x989680 ;  /* 0x009896800000895d */ /* 0x008fea0003900000 */
[----:B------:R-:W3:Y:S02]  /*9b50*/  @!P0 SYNCS.PHASECHK.TRANS64 P0, [R0+URZ+0x90], R9 ;  /* 0x00009009000085a7 */ /* 0x000ee400080010ff */
[----:B---3--:R-:W-:Y:S05]  /*9b60*/  @!P0 BRA `(.L_x_168) ;  /* 0xfffffffc00f08947 */ /* 0x008fea000383ffff */
[----:B------:R-:W-:Y:S05]  /*9b70*/  BRA `(.L_x_169) ;  /* 0xffffffb400347947 */ /* 0x000fea000383ffff */
.L_x_97:
[----:B------:R-:W-:Y:S07]  /*9b80*/  MOV R0, UR21 ;  /* 0x0000001500007c02 */ /* 0x000fee0008000f00 */
.L_x_170:
[----:B--2---:R2:W3:Y:S02]  /*9b90*/  SYNCS.PHASECHK.TRANS64.TRYWAIT P0, [R0+URZ+0x98], R9 ;  /* 0x00009809000075a7 */ /* 0x0044e400080011ff */
[----:B---3--:R-:W-:Y:S05]  /*9ba0*/  @!P0 NANOSLEEP.SYNCS 0x989680 ;  /* 0x009896800000895d */ /* 0x008fea0003900000 */
[----:B------:R-:W3:Y:S02]  /*9bb0*/  @!P0 SYNCS.PHASECHK.TRANS64 P0, [R0+URZ+0x98], R9 ;  /* 0x00009809000085a7 */ /* 0x000ee400080010ff */
[----:B---3--:R-:W-:Y:S05]  /*9bc0*/  @!P0 BRA `(.L_x_170) ;  /* 0xfffffffc00f08947 */ /* 0x008fea000383ffff */
[----:B------:R-:W-:Y:S05]  /*9bd0*/  BRA `(.L_x_171) ;  /* 0xffffffb4006c7947 */ /* 0x000fea000383ffff */
.L_x_99:
[----:B------:R-:W-:-:S07]  /*9be0*/  MOV R0, UR21 ;  /* 0x0000001500007c02 */ /* 0x000fce0008000f00 */
.L_x_172:
[----:B---3--:R3:W4:Y:S02]  /*9bf0*/  SYNCS.PHASECHK.TRANS64.TRYWAIT P0, [R0+URZ+0x90], R3 ;  /* 0x00009003000075a7 */ /* 0x00872400080011ff */
[----:B----4-:R-:W-:Y:S05]  /*9c00*/  @!P0 NANOSLEEP.SYNCS 0x989680 ;  /* 0x009896800000895d */ /* 0x010fea0003900000 */
[----:B------:R-:W4:Y:S02]  /*9c10*/  @!P0 SYNCS.PHASECHK.TRANS64 P0, [R0+URZ+0x90], R3 ;  /* 0x00009003000085a7 */ /* 0x000f2400080010ff */
[----:B----4-:R-:W-:Y:S05]  /*9c20*/  @!P0 BRA `(.L_x_172) ;  /* 0xfffffffc00f08947 */ /* 0x010fea000383ffff */
[----:B------:R-:W-:Y:S05]  /*9c30*/  BRA `(.L_x_173) ;  /* 0xffffffb400dc7947 */ /* 0x000fea000383ffff */
.L_x_101:
[----:B-1----:R1:W2:Y:S02]  /*9c40*/  SYNCS.PHASECHK.TRANS64.TRYWAIT P0, [R3+URZ+0xb0], R0 ;  /* 0x0000b000030075a7 */ /* 0x0022a400080011ff */
[----:B--2---:R-:W-:Y:S05]  /*9c50*/  @!P0 NANOSLEEP.SYNCS 0x989680 ;  /* 0x009896800000895d */ /* 0x004fea0003900000 */
[----:B------:R-:W2:Y:S02]  /*9c60*/  @!P0 SYNCS.PHASECHK.TRANS64 P0, [R3+URZ+0xb0], R0 ;  /* 0x0000b000030085a7 */ /* 0x000ea400080010ff */
[----:B--2---:R-:W-:Y:S05]  /*9c70*/  @!P0 BRA `(.L_x_101) ;  /* 0xfffffffc00f08947 */ /* 0x004fea000383ffff */
[----:B------:R-:W-:Y:S05]  /*9c80*/  BRA `(.L_x_174) ;  /* 0xffffffb8009c7947 */ /* 0x000fea000383ffff */
.L_x_112:
[----:B--2---:R2:W1:Y:S02]  /*9c90*/  SYNCS.PHASECHK.TRANS64.TRYWAIT P1, [R3+URZ+0x80], R2 ;  /* 0x00008002030075a7 */ /* 0x00446400080211ff */
[----:B-1----:R-:W-:Y:S05]  /*9ca0*/  @!P1 NANOSLEEP.SYNCS 0x989680 ;  /* 0x009896800000995d */ /* 0x002fea0003900000 */
[----:B------:R-:W1:Y:S02]  /*9cb0*/  @!P1 SYNCS.PHASECHK.TRANS64 P1, [R3+URZ+0x80], R2 ;  /* 0x00008002030095a7 */ /* 0x000e6400080210ff */
[----:B-1----:R-:W-:Y:S05]  /*9cc0*/  @!P1 BRA `(.L_x_112) ;  /* 0xfffffffc00f09947 */ /* 0x002fea000383ffff */
[----:B------:R-:W-:Y:S05]  /*9cd0*/  BRA `(.L_x_111) ;  /* 0xffffffc8001c7947 */ /* 0x000fea000383ffff */
.L_x_114:
[----:B--2---:R2:W4:Y:S02]  /*9ce0*/  SYNCS.PHASECHK.TRANS64.TRYWAIT P0, [R161+URZ+0xd0], R4 ;  /* 0x0000d004a10075a7 */ /* 0x00452400080011ff */
[----:B----4-:R-:W-:Y:S05]  /*9cf0*/  @!P0 NANOSLEEP.SYNCS 0x989680 ;  /* 0x009896800000895d */ /* 0x010fea0003900000 */
[----:B------:R-:W4:Y:S02]  /*9d00*/  @!P0 SYNCS.PHASECHK.TRANS64 P0, [R161+URZ+0xd0], R4 ;  /* 0x0000d004a10085a7 */ /* 0x000f2400080010ff */
[----:B----4-:R-:W-:Y:S05]  /*9d10*/  @!P0 BRA `(.L_x_114) ;  /* 0xfffffffc00f08947 */ /* 0x010fea000383ffff */
[----:B------:R-:W-:Y:S05]  /*9d20*/  BRA `(.L_x_113) ;  /* 0xffffffc800747947 */ /* 0x000fea000383ffff */
.L_x_123:
[----:B---3--:R3:W4:Y:S02]  /*9d30*/  SYNCS.PHASECHK.TRANS64.TRYWAIT P0, [R197+URZ+0x80], R2 ;  /* 0x00008002c50075a7 */ /* 0x00872400080011ff */
[----:B----4-:R-:W-:Y:S05]  /*9d40*/  @!P0 NANOSLEEP.SYNCS 0x989680 ;  /* 0x009896800000895d */ /* 0x010fea0003900000 */
[----:B------:R-:W4:Y:S02]  /*9d50*/  @!P0 SYNCS.PHASECHK.TRANS64 P0, [R197+URZ+0x80], R2 ;  /* 0x00008002c50085a7 */ /* 0x000f2400080010ff */
[----:B----4-:R-:W-:Y:S05]  /*9d60*/  @!P0 BRA `(.L_x_123) ;  /* 0xfffffffc00f08947 */ /* 0x010fea000383ffff */
[----:B------:R-:W-:Y:S05]  /*9d70*/  BRA `(.L_x_122) ;  /* 0xffffffdc00847947 */ /* 0x000fea000383ffff */
        .weak           $__internal_0_$__cuda_sm10x_tcgen05_guardrail_trap_col_being_dealloced_not_returned_by_alloc
        .type           $__internal_0_$__cuda_sm10x_tcgen05_guardrail_trap_col_being_dealloced_not_returned_by_alloc,@function
        .size           $__internal_0_$__cuda_sm10x_tcgen05_guardrail_trap_col_being_dealloced_not_returned_by_alloc,($__internal_1_$__cuda_sm10x_tcgen05_guardrail_trap_phase_invalid_during_alloc - $__internal_0_$__cuda_sm10x_tcgen05_guardrail_trap_col_being_dealloced_not_returned_by_alloc)
$__internal_0_$__cuda_sm10x_tcgen05_guardrail_trap_col_being_dealloced_not_returned_by_alloc:
[----:B------:R-:W-:Y:S05]  /*9d80*/  BPT.TRAP 0x1 ;  /* 0x000000040000795c */ /* 0x000fea0000300000 */
[----:B------:R-:W-:-:S04]  /*9d90*/  HFMA2 R3, -RZ, RZ, 0, 0 ;  /* 0x00000000ff037431 */ /* 0x000fc800000001ff */
[----:B------:R-:W-:Y:S05]  /*9da0*/  RET.REL.NODEC R2 `(_ZN7cutlass13device_kernelINS_4gemm6kernel13GemmUniversalIN4cute5tupleIJiiiiEEENS1_10collective13CollectiveMmaINS1_35MainloopSm100TmaUmmaWarpSpecializedILi8ELi2ELi4ENS5_IJNS4_1CILi2EEESB_NSA_ILi1EEEEEEEENS5_IJNSA_ILi256EEENSA_ILi128EEESG_EEENS_12float_e4m3_tENS5_IJlSC_lEEESI_SJ_NS4_8TiledMMAINS4_8MMA_AtomIJNS4_10MMA_TraitsINS4_25SM100_MMA_F8F6F4_2x1SM_SSEJSI_SI_fSF_SG_NS4_17integral_constantINS4_4UMMA5MajorELSQ_0EEESR_NSO_INSP_7ScaleInELSS_0EEEST_EEEEEENS4_6LayoutINS5_IJSC_SC_SC_EEENS5_IJNSA_ILi0EEESY_SY_EEEEENS5_IJNS4_10UnderscoreES11_S11_EEEEENS4_28SM100_TMA_2SM_LOAD_MULTICASTENS4_14ComposedLayoutINS4_7SwizzleILi3ELi4ELi3EEENS4_18smem_ptr_flag_bitsILi8EEENSW_INS5_IJNSA_ILi8EEESG_EEENS5_IJSG_SC_EEEEEEEvNS4_8identityENS4_18SM100_TMA_2SM_LOADES1E_vS1F_EENS_8epilogue10collective18CollectiveEpilogueINS1I_23Sm100TmaWarpSpecializedILi2ELi2ELi64ELb0ELb0EEEJNS5_IJSG_SG_SG_EEENS5_IJNSW_ISG_SC_EENSW_INSA_ILi64EEESC_EEEEESI_SJ_SI_SJ_NS1I_6fusion15FusionCallbacksIS1M_NS1S_17LinearCombinationISI_fSI_fLNS_15FloatRoundStyleE2EEES1N_S1R_JEEENS4_5SM1004TMEM4LOAD26SM100_TMEM_LOAD_32dp32b64xENS4_13SM90_TMA_LOADENS15_INS16_ILi2ELi4ELi3EEES19_NSW_INS5_IJS1A_S1P_EEENS5_IJS1P_SC_EEEEEEENS4_39AutoVectorizingCopyWithAssumedAlignmentILi128EEENS4_14SM90_TMA_STOREES27_S29_S29_EEEvvEEEEvNT_6ParamsE) ;  /* 0xffffff6002947950 */ /* 0x000fea0003c3ffff */
        .weak           $__internal_1_$__cuda_sm10x_tcgen05_guardrail_trap_phase_invalid_during_alloc
        .type           $__internal_1_$__cuda_sm10x_tcgen05_guardrail_trap_phase_invalid_during_alloc,@function
        .size           $__internal_1_$__cuda_sm10x_tcgen05_guardrail_trap_phase_invalid_during_alloc,($__internal_2_$__cuda_sm10x_tcgen05_guardrail_trap_unallocated_columns_being_dealloced - $__internal_1_$__cuda_sm10x_tcgen05_guardrail_trap_phase_invalid_during_alloc)
$__internal_1_$__cuda_sm10x_tcgen05_guardrail_trap_phase_invalid_during_alloc:
[----:B------:R-:W-:Y:S05]  /*9db0*/  BPT.TRAP 0x1 ;  /* 0x000000040000795c */ /* 0x000fea0000300000 */
[----:B------:R-:W-:-:S04]  /*9dc0*/  MOV R5, 0x0 ;  /* 0x0000000000057802 */ /* 0x000fc80000000f00 */
[----:B------:R-:W-:Y:S05]  /*9dd0*/  RET.REL.NODEC R4 `(_ZN7cutlass13device_kernelINS_4gemm6kernel13GemmUniversalIN4cute5tupleIJiiiiEEENS1_10collective13CollectiveMmaINS1_35MainloopSm100TmaUmmaWarpSpecializedILi8ELi2ELi4ENS5_IJNS4_1CILi2EEESB_NSA_ILi1EEEEEEEENS5_IJNSA_ILi256EEENSA_ILi128EEESG_EEENS_12float_e4m3_tENS5_IJlSC_lEEESI_SJ_NS4_8TiledMMAINS4_8MMA_AtomIJNS4_10MMA_TraitsINS4_25SM100_MMA_F8F6F4_2x1SM_SSEJSI_SI_fSF_SG_NS4_17integral_constantINS4_4UMMA5MajorELSQ_0EEESR_NSO_INSP_7ScaleInELSS_0EEEST_EEEEEENS4_6LayoutINS5_IJSC_SC_SC_EEENS5_IJNSA_ILi0EEESY_SY_EEEEENS5_IJNS4_10UnderscoreES11_S11_EEEEENS4_28SM100_TMA_2SM_LOAD_MULTICASTENS4_14ComposedLayoutINS4_7SwizzleILi3ELi4ELi3EEENS4_18smem_ptr_flag_bitsILi8EEENSW_INS5_IJNSA_ILi8EEESG_EEENS5_IJSG_SC_EEEEEEEvNS4_8identityENS4_18SM100_TMA_2SM_LOADES1E_vS1F_EENS_8epilogue10collective18CollectiveEpilogueINS1I_23Sm100TmaWarpSpecializedILi2ELi2ELi64ELb0ELb0EEEJNS5_IJSG_SG_SG_EEENS5_IJNSW_ISG_SC_EENSW_INSA_ILi64EEESC_EEEEESI_SJ_SI_SJ_NS1I_6fusion15FusionCallbacksIS1M_NS1S_17LinearCombinationISI_fSI_fLNS_15FloatRoundStyleE2EEES1N_S1R_JEEENS4_5SM1004TMEM4LOAD26SM100_TMEM_LOAD_32dp32b64xENS4_13SM90_TMA_LOADENS15_INS16_ILi2ELi4ELi3EEES19_NSW_INS5_IJS1A_S1P_EEENS5_IJS1P_SC_EEEEEEENS4_39AutoVectorizingCopyWithAssumedAlignmentILi128EEENS4_14SM90_TMA_STOREES27_S29_S29_EEEvvEEEEvNT_6ParamsE) ;  /* 0xffffff6004887950 */ /* 0x000fea0003c3ffff */
        .weak           $__internal_2_$__cuda_sm10x_tcgen05_guardrail_trap_unallocated_columns_being_dealloced
        .type           $__internal_2_$__cuda_sm10x_tcgen05_guardrail_trap_unallocated_columns_being_dealloced,@function
        .size           $__internal_2_$__cuda_sm10x_tcgen05_guardrail_trap_unallocated_columns_being_dealloced,(.L_x_176 - $__internal_2_$__cuda_sm10x_tcgen05_guardrail_trap_unallocated_columns_being_dealloced)
$__internal_2_$__cuda_sm10x_tcgen05_guardrail_trap_unallocated_columns_being_dealloced:
[----:B------:R-:W-:Y:S05]  /*9de0*/  BPT.TRAP 0x1 ;  /* 0x000000040000795c */ /* 0x000fea0000300000 */
[----:B------:R-:W-:-:S04]  /*9df0*/  HFMA2 R3, -RZ, RZ, 0, 0 ;  /* 0x00000000ff037431 */ /* 0x000fc800000001ff */
[----:B------:R-:W-:Y:S05]  /*9e00*/  RET.REL.NODEC R2 `(_ZN7cutlass13device_kernelINS_4gemm6kernel13GemmUniversalIN4cute5tupleIJiiiiEEENS1_10collective13CollectiveMmaINS1_35MainloopSm100TmaUmmaWarpSpecializedILi8ELi2ELi4ENS5_IJNS4_1CILi2EEESB_NSA_ILi1EEEEEEEENS5_IJNSA_ILi256EEENSA_ILi128EEESG_EEENS_12float_e4m3_tENS5_IJlSC_lEEESI_SJ_NS4_8TiledMMAINS4_8MMA_AtomIJNS4_10MMA_TraitsINS4_25SM100_MMA_F8F6F4_2x1SM_SSEJSI_SI_fSF_SG_NS4_17integral_constantINS4_4UMMA5MajorELSQ_0EEESR_NSO_INSP_7ScaleInELSS_0EEEST_EEEEEENS4_6LayoutINS5_IJSC_SC_SC_EEENS5_IJNSA_ILi0EEESY_SY_EEEEENS5_IJNS4_10UnderscoreES11_S11_EEEEENS4_28SM100_TMA_2SM_LOAD_MULTICASTENS4_14ComposedLayoutINS4_7SwizzleILi3ELi4ELi3EEENS4_18smem_ptr_flag_bitsILi8EEENSW_INS5_IJNSA_ILi8EEESG_EEENS5_IJSG_SC_EEEEEEEvNS4_8identityENS4_18SM100_TMA_2SM_LOADES1E_vS1F_EENS_8epilogue10collective18CollectiveEpilogueINS1I_23Sm100TmaWarpSpecializedILi2ELi2ELi64ELb0ELb0EEEJNS5_IJSG_SG_SG_EEENS5_IJNSW_ISG_SC_EENSW_INSA_ILi64EEESC_EEEEESI_SJ_SI_SJ_NS1I_6fusion15FusionCallbacksIS1M_NS1S_17LinearCombinationISI_fSI_fLNS_15FloatRoundStyleE2EEES1N_S1R_JEEENS4_5SM1004TMEM4LOAD26SM100_TMEM_LOAD_32dp32b64xENS4_13SM90_TMA_LOADENS15_INS16_ILi2ELi4ELi3EEES19_NSW_INS5_IJS1A_S1P_EEENS5_IJS1P_SC_EEEEEEENS4_39AutoVectorizingCopyWithAssumedAlignmentILi128EEENS4_14SM90_TMA_STOREES27_S29_S29_EEEvvEEEEvNT_6ParamsE) ;  /* 0xffffff60027c7950 */ /* 0x000fea0003c3ffff */
.L_x_175:
[----:B------:R-:W-:-:S00]  /*9e10*/  BRA `(.L_x_175) ;  /* 0xfffffffc00fc7947 */ /* 0x000fc0000383ffff */
[----:B------:R-:W-:-:S00]  /*9e20*/  NOP ;  /* 0x0000000000007918 */ /* 0x000fc00000000000 */
        /* <DEDUP_REMOVED lines=13> */
.L_x_176:


//--------------------- .nv.global.init           --------------------------
	.section	.nv.global.init,"aw",@progbits
.nv.global.init:
	.type		$str$27,@object
	.size		$str$27,($str$28 - $str$27)
$str$27:
        /*0000*/ 	.byte	0x28, 0x61, 0x64, 0x64, 0x72, 0x65, 0x73, 0x73, 0x20, 0x26, 0x20, 0x6d, 0x61, 0x73, 0x6b, 0x29
        /*0010*/ 	.byte	0x20, 0x3d, 0x3d, 0x20, 0x30, 0x00
	.type		$str$28,@object
	.size		$str$28,($str$26 - $str$28)
$str$28:
        /*0016*/ 	.byte	0x2f, 0x74, 0x6d, 0x70, 0x2f, 0x63, 0x75, 0x74, 0x6c, 0x61, 0x73, 0x73, 0x5f, 0x73, 0x77, 0x65
        /*0026*/ 	.byte	0x65, 0x70, 0x5f, 0x73, 0x72, 0x63, 0x2f, 0x69, 0x6e, 0x63, 0x6c, 0x75, 0x64, 0x65, 0x2f, 0x63
        /*0036*/ 	.byte	0x75, 0x74, 0x65, 0x2f, 0x70, 0x6f, 0x69, 0x6e, 0x74, 0x65, 0x72, 0x5f, 0x66, 0x6c, 0x61, 0x67
        /*0046*/ 	.byte	0x67, 0x65, 0x64, 0x2e, 0x68, 0x70, 0x70, 0x00
	.type		$str$26,@object
	.size		$str$26,($str$25 - $str$26)
$str$26:
        /*004e*/ 	.byte	0x2f, 0x74, 0x6d, 0x70, 0x2f, 0x63, 0x75, 0x74, 0x6c, 0x61, 0x73, 0x73, 0x5f, 0x73, 0x77, 0x65
        /*005e*/ 	.byte	0x65, 0x70, 0x5f, 0x73, 0x72, 0x63, 0x2f, 0x69, 0x6e, 0x63, 0x6c, 0x75, 0x64, 0x65, 0x2f, 0x63
        /*006e*/ 	.byte	0x75, 0x74, 0x65, 0x2f, 0x61, 0x74, 0x6f, 0x6d, 0x2f, 0x63, 0x6f, 0x70, 0x79, 0x5f, 0x74, 0x72
        /*007e*/ 	.byte	0x61, 0x69, 0x74, 0x73, 0x5f, 0x73, 0x6d, 0x31, 0x30, 0x30, 0x2e, 0x68, 0x70, 0x70, 0x00
	.type		$str$25,@object
	.size		$str$25,(__unnamed_1 - $str$25)
$str$25:
        /*008d*/ 	.byte	0x28, 0x28, 0x75, 0x69, 0x6e, 0x74, 0x33, 0x32, 0x5f, 0x74, 0x28, 0x74, 0x68, 0x72, 0x65, 0x61
        /*009d*/ 	.byte	0x64, 0x49, 0x64, 0x78, 0x2e, 0x78, 0x29, 0x20, 0x2f, 0x20, 0x33, 0x32, 0x29, 0x20, 0x25, 0x20
        /*00ad*/ 	.byte	0x34, 0x29, 0x20, 0x3d, 0x3d, 0x20, 0x28, 0x28, 0x28, 0x74, 0x6d, 0x65, 0x6d, 0x5f, 0x61, 0x64
        /*00bd*/ 	.byte	0x64, 0x72, 0x20, 0x3e, 0x3e, 0x20, 0x31, 0x36, 0x29, 0x20, 0x2f, 0x20, 0x33, 0x32, 0x29, 0x20
        /*00cd*/ 	.byte	0x25, 0x20, 0x34, 0x29, 0x00
	.type		__unnamed_1,@object
	.size		__unnamed_1,(__unnamed_2 - __unnamed_1)
__unnamed_1:
        /*00d2*/ 	.byte	0x61, 0x75, 0x74, 0x6f, 0x20, 0x63, 0x75, 0x74, 0x65, 0x3a, 0x3a, 0x61, 0x73, 0x5f, 0x70, 0x6f
        /* <DEDUP_REMOVED lines=24> */
        /*0262*/ 	.byte	0x43, 0x3c, 0x38, 0x31, 0x39, 0x32, 0x3e, 0x3e, 0x3e, 0x3e, 0x5d, 0x00
	.type		__unnamed_2,@object
	.size		__unnamed_2,(.L_2 - __unnamed_2)
__unnamed_2:
        /* <DEDUP_REMOVED lines=42> */
        /*050e*/ 	.byte	0x3e, 0x3e, 0x3e, 0x3e, 0x5d, 0x00
.L_2:


//--------------------- .nv.shared._ZN7cutlass13device_kernelINS_4gemm6kernel13GemmUniversalIN4cute5tupleIJiiiiEEENS1_10collective13CollectiveMmaINS1_35MainloopSm100TmaUmmaWarpSpecializedILi8ELi2ELi4ENS5_IJNS4_1CILi2EEESB_NSA_ILi1EEEEEEEENS5_IJNSA_ILi256EEENSA_ILi128EEESG_EEENS_12float_e4m3_tENS5_IJlSC_lEEESI_SJ_NS4_8TiledMMAINS4_8MMA_AtomIJNS4_10MMA_TraitsINS4_25SM100_MMA_F8F6F4_2x1SM_SSEJSI_SI_fSF_SG_NS4_17integral_constantINS4_4UMMA5MajorELSQ_0EEESR_NSO_INSP_7ScaleInELSS_0EEEST_EEEEEENS4_6LayoutINS5_IJSC_SC_SC_EEENS5_IJNSA_ILi0EEESY_SY_EEEEENS5_IJNS4_10UnderscoreES11_S11_EEEEENS4_28SM100_TMA_2SM_LOAD_MULTICASTENS4_14ComposedLayoutINS4_7SwizzleILi3ELi4ELi3EEENS4_18smem_ptr_flag_bitsILi8EEENSW_INS5_IJNSA_ILi8EEESG_EEENS5_IJSG_SC_EEEEEEEvNS4_8identityENS4_18SM100_TMA_2SM_LOADES1E_vS1F_EENS_8epilogue10collective18CollectiveEpilogueINS1I_23Sm100TmaWarpSpecializedILi2ELi2ELi64ELb0ELb0EEEJNS5_IJSG_SG_SG_EEENS5_IJNSW_ISG_SC_EENSW_INSA_ILi64EEESC_EEEEESI_SJ_SI_SJ_NS1I_6fusion15FusionCallbacksIS1M_NS1S_17LinearCombinationISI_fSI_fLNS_15FloatRoundStyleE2EEES1N_S1R_JEEENS4_5SM1004TMEM4LOAD26SM100_TMEM_LOAD_32dp32b64xENS4_13SM90_TMA_LOADENS15_INS16_ILi2ELi4ELi3EEES19_NSW_INS5_IJS1A_S1P_EEENS5_IJS1P_SC_EEEEEEENS4_39AutoVectorizingCopyWithAssumedAlignmentILi128EEENS4_14SM90_TMA_STOREES27_S29_S29_EEEvvEEEEvNT_6ParamsE --------------------------
	.section	.nv.shared._ZN7cutlass13device_kernelINS_4gemm6kernel13GemmUniversalIN4cute5tupleIJiiiiEEENS1_10collective13CollectiveMmaINS1_35MainloopSm100TmaUmmaWarpSpecializedILi8ELi2ELi4ENS5_IJNS4_1CILi2EEESB_NSA_ILi1EEEEEEEENS5_IJNSA_ILi256EEENSA_ILi128EEESG_EEENS_12float_e4m3_tENS5_IJlSC_lEEESI_SJ_NS4_8TiledMMAINS4_8MMA_AtomIJNS4_10MMA_TraitsINS4_25SM100_MMA_F8F6F4_2x1SM_SSEJSI_SI_fSF_SG_NS4_17integral_constantINS4_4UMMA5MajorELSQ_0EEESR_NSO_INSP_7ScaleInELSS_0EEEST_EEEEEENS4_6LayoutINS5_IJSC_SC_SC_EEENS5_IJNSA_ILi0EEESY_SY_EEEEENS5_IJNS4_10UnderscoreES11_S11_EEEEENS4_28SM100_TMA_2SM_LOAD_MULTICASTENS4_14ComposedLayoutINS4_7SwizzleILi3ELi4ELi3EEENS4_18smem_ptr_flag_bitsILi8EEENSW_INS5_IJNSA_ILi8EEESG_EEENS5_IJSG_SC_EEEEEEEvNS4_8identityENS4_18SM100_TMA_2SM_LOADES1E_vS1F_EENS_8epilogue10collective18CollectiveEpilogueINS1I_23Sm100TmaWarpSpecializedILi2ELi2ELi64ELb0ELb0EEEJNS5_IJSG_SG_SG_EEENS5_IJNSW_ISG_SC_EENSW_INSA_ILi64EEESC_EEEEESI_SJ_SI_SJ_NS1I_6fusion15FusionCallbacksIS1M_NS1S_17LinearCombinationISI_fSI_fLNS_15FloatRoundStyleE2EEES1N_S1R_JEEENS4_5SM1004TMEM4LOAD26SM100_TMEM_LOAD_32dp32b64xENS4_13SM90_TMA_LOADENS15_INS16_ILi2ELi4ELi3EEES19_NSW_INS5_IJS1A_S1P_EEENS5_IJS1P_SC_EEEEEEENS4_39AutoVectorizingCopyWithAssumedAlignmentILi128EEENS4_14SM90_TMA_STOREES27_S29_S29_EEEvvEEEEvNT_6ParamsE,"aw",@nobits
	.sectionflags	@""
	.align	16
	.zero		1024


//--------------------- .nv.shared.reserved.0     --------------------------
	.section	.nv.shared.reserved.0,"aw",@nobits
	.weak		__nv_reservedSMEM_offset_0_alias
	.size		__nv_reservedSMEM_offset_0_alias, 0, 64
	.other		__nv_reservedSMEM_offset_0_alias,@"STO_CUDA_RESERVED_SHARED STV_DEFAULT"
__nv_reservedSMEM_offset_0_alias:
	.zero		0
.nv.shared.reserved.0:
	.zero		64
	.weak		__nv_reservedSMEM_tcgen05_partition
	.type		__nv_reservedSMEM_tcgen05_partition,@object
	.size		__nv_reservedSMEM_tcgen05_partition,(.L_0 - __nv_reservedSMEM_tcgen05_partition)
__nv_reservedSMEM_tcgen05_partition:
	.zero		32
.L_0:


//--------------------- .nv.global                --------------------------
	.section	.nv.global,"aw",@nobits
.nv.global:
	.type		_ZN40_INTERNAL_f343f6ab_4_k_cu_89196903_278214cute1_E,@object
	.size		_ZN40_INTERNAL_f343f6ab_4_k_cu_89196903_278214cute1_E,(_ZN40_INTERNAL_f343f6ab_4_k_cu_89196903_278214cuda3std3__45__cpo6cbeginE - _ZN40_INTERNAL_f343f6ab_4_k_cu_89196903_278214cute1_E)
_ZN40_INTERNAL_f343f6ab_4_k_cu_89196903_278214cute1_E:
	.zero		1
	.type		_ZN40_INTERNAL_f343f6ab_4_k_cu_89196903_278214cuda3std3__45__cpo6cbeginE,@object
	.size		_ZN40_INTERNAL_f343f6ab_4_k_cu_89196903_278214cuda3std3__45__cpo6cbeginE,(_ZN40_INTERNAL_f343f6ab_4_k_cu_89196903_278214cuda3std3__48in_placeE - _ZN40_INTERNAL_f343f6ab_4_k_cu_89196903_278214cuda3std3__45__cpo6cbeginE)
_ZN40_INTERNAL_f343f6ab_4_k_cu_89196903_278214cuda3std3__45__cpo6cbeginE:
	.zero		1
	.type		_ZN40_INTERNAL_f343f6ab_4_k_cu_89196903_278214cuda3std3__48in_placeE,@object
	.size		_ZN40_INTERNAL_f343f6ab_4_k_cu_89196903_278214cuda3std3__48in_placeE,(_ZN40_INTERNAL_f343f6ab_4_k_cu_89196903_278214cuda3std6ranges3__45__cpo9iter_moveE - _ZN40_INTERNAL_f343f6ab_4_k_cu_89196903_278214cuda3std3__48in_placeE)
_ZN40_INTERNAL_f343f6ab_4_k_cu_89196903_278214cuda3std3__48in_placeE:
	.zero		1
	.type		_ZN40_INTERNAL_f343f6ab_4_k_cu_89196903_278214cuda3std6ranges3__45__cpo9iter_moveE,@object
	.size		_ZN40_INTERNAL_f343f6ab_4_k_cu_89196903_278214cuda3std6ranges3__45__cpo9iter_moveE,(_ZN40_INTERNAL_f343f6ab_4_k_cu_89196903_278214cuda3std3__45__cpo5beginE - _ZN40_INTERNAL_f343f6ab_4_k_cu_89196903_278214cuda3std6ranges3__45__cpo9iter_moveE)
_ZN40_INTERNAL_f343f6ab_4_k_cu_89196903_278214cuda3std6ranges3__45__cpo9iter_moveE:
	.zero		1
	.type		_ZN40_INTERNAL_f343f6ab_4_k_cu_89196903_278214cuda3std3__45__cpo5beginE,@object
	.size		_ZN40_INTERNAL_f343f6ab_4_k_cu_89196903_278214cuda3std3__45__cpo5beginE,(_ZN40_INTERNAL_f343f6ab_4_k_cu_89196903_278214cuda3std3__442_GLOBAL__N__f343f6ab_4_k_cu_89196903_278216ignoreE - _ZN40_INTERNAL_f343f6ab_4_k_cu_89196903_278214cuda3std3__45__cpo5beginE)
_ZN40_INTERNAL_f343f6ab_4_k_cu_89196903_278214cuda3std3__45__cpo5beginE:
	.zero		1
	.type		_ZN40_INTERNAL_f343f6ab_4_k_cu_89196903_278214cuda3std3__442_GLOBAL__N__f343f6ab_4_k_cu_89196903_278216ignoreE,@object
	.size		_ZN40_INTERNAL_f343f6ab_4_k_cu_89196903_278214cuda3std3__442_GLOBAL__N__f343f6ab_4_k_cu_89196903_278216ignoreE,(_ZN40_INTERNAL_f343f6ab_4_k_cu_89196903_278214cute7productE - _ZN40_INTERNAL_f343f6ab_4_k_cu_89196903_278214cuda3std3__442_GLOBAL__N__f343f6ab_4_k_cu_89196903_278216ignoreE)
_ZN40_INTERNAL_f343f6ab_4_k_cu_89196903_278214cuda3std3__442_GLOBAL__N__f343f6ab_4_k_cu_89196903_278216ignoreE:
	.zero		1
	.type		_ZN40_INTERNAL_f343f6ab_4_k_cu_89196903_278214cute7productE,@object
	.size		_ZN40_INTERNAL_f343f6ab_4_k_cu_89196903_278214cute7productE,(_ZN40_INTERNAL_f343f6ab_4_k_cu_89196903_278214cuda3std3__45__cpo3endE - _ZN40_INTERNAL_f343f6ab_4_k_cu_89196903_278214cute7productE)
_ZN40_INTERNAL_f343f6ab_4_k_cu_89196903_278214cute7productE:
	.zero		1
	.type		_ZN40_INTERNAL_f343f6ab_4_k_cu_89196903_278214cuda3std3__45__cpo3endE,@object
	.size		_ZN40_INTERNAL_f343f6ab_4_k_cu_89196903_278214cuda3std3__45__cpo3endE,(_ZN40_INTERNAL_f343f6ab_4_k_cu_89196903_278214cuda3std3__419piecewise_constructE - _ZN40_INTERNAL_f343f6ab_4_k_cu_89196903_278214cuda3std3__45__cpo3endE)
_ZN40_INTERNAL_f343f6ab_4_k_cu_89196903_278214cuda3std3__45__cpo3endE:
	.zero		1
	.type		_ZN40_INTERNAL_f343f6ab_4_k_cu_89196903_278214cuda3std3__419piecewise_constructE,@object
	.size		_ZN40_INTERNAL_f343f6ab_4_k_cu_89196903_278214cuda3std3__419piecewise_constructE,(_ZN40_INTERNAL_f343f6ab_4_k_cu_89196903_278214cuda3std3__45__cpo4cendE - _ZN40_INTERNAL_f343f6ab_4_k_cu_89196903_278214cuda3std3__419piecewise_constructE)
_ZN40_INTERNAL_f343f6ab_4_k_cu_89196903_278214cuda3std3__419piecewise_constructE:
	.zero		1
	.type		_ZN40_INTERNAL_f343f6ab_4_k_cu_89196903_278214cuda3std3__45__cpo4cendE,@object
	.size		_ZN40_INTERNAL_f343f6ab_4_k_cu_89196903_278214cuda3std3__45__cpo4cendE,(_ZN40_INTERNAL_f343f6ab_4_k_cu_89196903_278214cuda3std6ranges3__45__cpo4swapE - _ZN40_INTERNAL_f343f6ab_4_k_cu_89196903_278214cuda3std3__45__cpo4cendE)
_ZN40_INTERNAL_f343f6ab_4_k_cu_89196903_278214cuda3std3__45__cpo4cendE:
	.zero		1
	.type		_ZN40_INTERNAL_f343f6ab_4_k_cu_89196903_278214cuda3std6ranges3__45__cpo4swapE,@object
	.size		_ZN40_INTERNAL_f343f6ab_4_k_cu_89196903_278214cuda3std6ranges3__45__cpo4swapE,(.L_10 - _ZN40_INTERNAL_f343f6ab_4_k_cu_89196903_278214cuda3std6ranges3__45__cpo4swapE)
_ZN40_INTERNAL_f343f6ab_4_k_cu_89196903_278214cuda3std6ranges3__45__cpo4swapE:
	.zero		1
.L_10:


//--------------------- .nv.constant0._ZN7cutlass13device_kernelINS_4gemm6kernel13GemmUniversalIN4cute5tupleIJiiiiEEENS1_10collective13CollectiveMmaINS1_35MainloopSm100TmaUmmaWarpSpecializedILi8ELi2ELi4ENS5_IJNS4_1CILi2EEESB_NSA_ILi1EEEEEEEENS5_IJNSA_ILi256EEENSA_ILi128EEESG_EEENS_12float_e4m3_tENS5_IJlSC_lEEESI_SJ_NS4_8TiledMMAINS4_8MMA_AtomIJNS4_10MMA_TraitsINS4_25SM100_MMA_F8F6F4_2x1SM_SSEJSI_SI_fSF_SG_NS4_17integral_constantINS4_4UMMA5MajorELSQ_0EEESR_NSO_INSP_7ScaleInELSS_0EEEST_EEEEEENS4_6LayoutINS5_IJSC_SC_SC_EEENS5_IJNSA_ILi0EEESY_SY_EEEEENS5_IJNS4_10UnderscoreES11_S11_EEEEENS4_28SM100_TMA_2SM_LOAD_MULTICASTENS4_14ComposedLayoutINS4_7SwizzleILi3ELi4ELi3EEENS4_18smem_ptr_flag_bitsILi8EEENSW_INS5_IJNSA_ILi8EEESG_EEENS5_IJSG_SC_EEEEEEEvNS4_8identityENS4_18SM100_TMA_2SM_LOADES1E_vS1F_EENS_8epilogue10collective18CollectiveEpilogueINS1I_23Sm100TmaWarpSpecializedILi2ELi2ELi64ELb0ELb0EEEJNS5_IJSG_SG_SG_EEENS5_IJNSW_ISG_SC_EENSW_INSA_ILi64EEESC_EEEEESI_SJ_SI_SJ_NS1I_6fusion15FusionCallbacksIS1M_NS1S_17LinearCombinationISI_fSI_fLNS_15FloatRoundStyleE2EEES1N_S1R_JEEENS4_5SM1004TMEM4LOAD26SM100_TMEM_LOAD_32dp32b64xENS4_13SM90_TMA_LOADENS15_INS16_ILi2ELi4ELi3EEES19_NSW_INS5_IJS1A_S1P_EEENS5_IJS1P_SC_EEEEEEENS4_39AutoVectorizingCopyWithAssumedAlignmentILi128EEENS4_14SM90_TMA_STOREES27_S29_S29_EEEvvEEEEvNT_6ParamsE --------------------------
	.section	.nv.constant0._ZN7cutlass13device_kernelINS_4gemm6kernel13GemmUniversalIN4cute5tupleIJiiiiEEENS1_10collective13CollectiveMmaINS1_35MainloopSm100TmaUmmaWarpSpecializedILi8ELi2ELi4ENS5_IJNS4_1CILi2EEESB_NSA_ILi1EEEEEEEENS5_IJNSA_ILi256EEENSA_ILi128EEESG_EEENS_12float_e4m3_tENS5_IJlSC_lEEESI_SJ_NS4_8TiledMMAINS4_8MMA_AtomIJNS4_10MMA_TraitsINS4_25SM100_MMA_F8F6F4_2x1SM_SSEJSI_SI_fSF_SG_NS4_17integral_constantINS4_4UMMA5MajorELSQ_0EEESR_NSO_INSP_7ScaleInELSS_0EEEST_EEEEEENS4_6LayoutINS5_IJSC_SC_SC_EEENS5_IJNSA_ILi0EEESY_SY_EEEEENS5_IJNS4_10UnderscoreES11_S11_EEEEENS4_28SM100_TMA_2SM_LOAD_MULTICASTENS4_14ComposedLayoutINS4_7SwizzleILi3ELi4ELi3EEENS4_18smem_ptr_flag_bitsILi8EEENSW_INS5_IJNSA_ILi8EEESG_EEENS5_IJSG_SC_EEEEEEEvNS4_8identityENS4_18SM100_TMA_2SM_LOADES1E_vS1F_EENS_8epilogue10collective18CollectiveEpilogueINS1I_23Sm100TmaWarpSpecializedILi2ELi2ELi64ELb0ELb0EEEJNS5_IJSG_SG_SG_EEENS5_IJNSW_ISG_SC_EENSW_INSA_ILi64EEESC_EEEEESI_SJ_SI_SJ_NS1I_6fusion15FusionCallbacksIS1M_NS1S_17LinearCombinationISI_fSI_fLNS_15FloatRoundStyleE2EEES1N_S1R_JEEENS4_5SM1004TMEM4LOAD26SM100_TMEM_LOAD_32dp32b64xENS4_13SM90_TMA_LOADENS15_INS16_ILi2ELi4ELi3EEES19_NSW_INS5_IJS1A_S1P_EEENS5_IJS1P_SC_EEEEEEENS4_39AutoVectorizingCopyWithAssumedAlignmentILi128EEENS4_14SM90_TMA_STOREES27_S29_S29_EEEvvEEEEvNT_6ParamsE,"a",@progbits
	.sectionflags	@""
	.align	4
.nv.constant0._ZN7cutlass13device_kernelINS_4gemm6kernel13GemmUniversalIN4cute5tupleIJiiiiEEENS1_10collective13CollectiveMmaINS1_35MainloopSm100TmaUmmaWarpSpecializedILi8ELi2ELi4ENS5_IJNS4_1CILi2EEESB_NSA_ILi1EEEEEEEENS5_IJNSA_ILi256EEENSA_ILi128EEESG_EEENS_12float_e4m3_tENS5_IJlSC_lEEESI_SJ_NS4_8TiledMMAINS4_8MMA_AtomIJNS4_10MMA_TraitsINS4_25SM100_MMA_F8F6F4_2x1SM_SSEJSI_SI_fSF_SG_NS4_17integral_constantINS4_4UMMA5MajorELSQ_0EEESR_NSO_INSP_7ScaleInELSS_0EEEST_EEEEEENS4_6LayoutINS5_IJSC_SC_SC_EEENS5_IJNSA_ILi0EEESY_SY_EEEEENS5_IJNS4_10UnderscoreES11_S11_EEEEENS4_28SM100_TMA_2SM_LOAD_MULTICASTENS4_14ComposedLayoutINS4_7SwizzleILi3ELi4ELi3EEENS4_18smem_ptr_flag_bitsILi8EEENSW_INS5_IJNSA_ILi8EEESG_EEENS5_IJSG_SC_EEEEEEEvNS4_8identityENS4_18SM100_TMA_2SM_LOADES1E_vS1F_EENS_8epilogue10collective18CollectiveEpilogueINS1I_23Sm100TmaWarpSpecializedILi2ELi2ELi64ELb0ELb0EEEJNS5_IJSG_SG_SG_EEENS5_IJNSW_ISG_SC_EENSW_INSA_ILi64EEESC_EEEEESI_SJ_SI_SJ_NS1I_6fusion15FusionCallbacksIS1M_NS1S_17LinearCombinationISI_fSI_fLNS_15FloatRoundStyleE2EEES1N_S1R_JEEENS4_5SM1004TMEM4LOAD26SM100_TMEM_LOAD_32dp32b64xENS4_13SM90_TMA_LOADENS15_INS16_ILi2ELi4ELi3EEES19_NSW_INS5_IJS1A_S1P_EEENS5_IJS1P_SC_EEEEEEENS4_39AutoVectorizingCopyWithAssumedAlignmentILi128EEENS4_14SM90_TMA_STOREES27_S29_S29_EEEvvEEEEvNT_6ParamsE:
	.zero		2944


//--------------------- SYMBOLS --------------------------

	.type		.nv.reservedSmem.offset0,@object
	.size		.nv.reservedSmem.offset0,0x4
	.type		.nv.reservedSmem.cap,@object
	.size		.nv.reservedSmem.cap,0x4
	.type		__assertfail,@function
